//
// Generated by NVIDIA NVVM Compiler
//
// Compiler Build ID: CL-36424714
// Cuda compilation tools, release 13.0, V13.0.88
// Based on NVVM 20.0.0
//

.version 9.0
.target sm_100
.address_size 64

	// .globl	_Z12setup_kernelilP17curandStateXORWOW
.func  (.param .align 16 .b8 func_retval0[16]) __internal_trig_reduction_slowpathd
(
	.param .b64 __internal_trig_reduction_slowpathd_param_0
)
;
.global .align 4 .b8 precalc_xorwow_matrix[102400];
.global .align 4 .b8 precalc_xorwow_offset_matrix[102400];
.global .align 4 .b8 mrg32k3aM1[2304];
.global .align 4 .b8 mrg32k3aM2[2304];
.global .align 4 .b8 mrg32k3aM1SubSeq[2016];
.global .align 4 .b8 mrg32k3aM2SubSeq[2016];
.global .align 4 .b8 mrg32k3aM1Seq[2304];
.global .align 4 .b8 mrg32k3aM2Seq[2304];
.const .align 8 .b8 __cr_lgamma_table[72];
.global .align 8 .b8 __cudart_i2opi_d[144] = {8, 93, 141, 31, 177, 95, 251, 107, 234, 146, 82, 138, 247, 57, 7, 61, 123, 241, 229, 235, 199, 186, 39, 117, 45, 234, 95, 158, 102, 63, 70, 79, 183, 9, 203, 39, 207, 126, 54, 109, 31, 109, 10, 90, 139, 17, 47, 239, 15, 152, 5, 222, 255, 151, 248, 31, 59, 40, 249, 189, 139, 95, 132, 156, 244, 57, 83, 131, 57, 214, 145, 57, 65, 126, 95, 180, 38, 112, 156, 233, 132, 68, 187, 46, 245, 53, 130, 232, 62, 167, 41, 177, 28, 235, 29, 254, 28, 146, 209, 9, 234, 46, 73, 6, 224, 210, 77, 66, 58, 110, 36, 183, 97, 197, 187, 222, 171, 99, 81, 254, 65, 144, 67, 60, 153, 149, 98, 219, 192, 221, 52, 245, 209, 87, 39, 252, 41, 21, 68, 78, 110, 131, 249, 162};
.global .align 16 .b8 __cudart_sin_cos_coeffs[128] = {70, 210, 176, 44, 241, 229, 90, 190, 146, 227, 172, 105, 227, 29, 199, 62, 161, 98, 219, 25, 160, 1, 42, 191, 24, 8, 17, 17, 17, 17, 129, 63, 84, 85, 85, 85, 85, 85, 197, 191, 0, 0, 0, 0, 0, 0, 0, 0, 0, 0, 0, 0, 0, 0, 0, 0, 100, 129, 253, 32, 131, 255, 168, 189, 40, 133, 239, 193, 167, 238, 33, 62, 217, 230, 6, 142, 79, 126, 146, 190, 233, 188, 221, 25, 160, 1, 250, 62, 71, 93, 193, 22, 108, 193, 86, 191, 81, 85, 85, 85, 85, 85, 165, 63, 0, 0, 0, 0, 0, 0, 224, 191, 0, 0, 0, 0, 0, 0, 240, 63};

.visible .entry _Z12setup_kernelilP17curandStateXORWOW(
	.param .u32 _Z12setup_kernelilP17curandStateXORWOW_param_0,
	.param .u64 _Z12setup_kernelilP17curandStateXORWOW_param_1,
	.param .u64 .ptr .align 1 _Z12setup_kernelilP17curandStateXORWOW_param_2
)
{
	.reg .pred 	%p<25>;
	.reg .b32 	%r<414>;
	.reg .b64 	%rd<19>;

	ld.param.u32 	%r183, [_Z12setup_kernelilP17curandStateXORWOW_param_0];
	ld.param.u64 	%rd8, [_Z12setup_kernelilP17curandStateXORWOW_param_1];
	ld.param.u64 	%rd9, [_Z12setup_kernelilP17curandStateXORWOW_param_2];
	mov.u32 	%r184, %tid.x;
	mov.u32 	%r185, %ctaid.x;
	mov.u32 	%r186, %ntid.x;
	mad.lo.s32 	%r1, %r185, %r186, %r184;
	setp.ge.s32 	%p1, %r1, %r183;
	@%p1 bra 	$L__BB0_44;
	cvta.to.global.u64 	%rd10, %rd9;
	cvt.s64.s32 	%rd18, %r1;
	mul.wide.s32 	%rd11, %r1, 48;
	add.s64 	%rd2, %rd10, %rd11;
	cvt.u32.u64 	%r187, %rd8;
	xor.b32  	%r188, %r187, -1429050551;
	mul.lo.s32 	%r189, %r188, 1099087573;
	{ .reg .b32 tmp; mov.b64 {tmp, %r190}, %rd8; }
	xor.b32  	%r191, %r190, -136515619;
	mul.lo.s32 	%r192, %r191, -1703105765;
	add.s32 	%r193, %r189, %r192;
	add.s32 	%r194, %r193, 6615241;
	add.s32 	%r195, %r189, 123456789;
	st.global.v2.u32 	[%rd2], {%r194, %r195};
	xor.b32  	%r196, %r189, 362436069;
	add.s32 	%r197, %r192, 521288629;
	st.global.v2.u32 	[%rd2+8], {%r196, %r197};
	xor.b32  	%r198, %r192, 88675123;
	add.s32 	%r199, %r189, 5783321;
	st.global.v2.u32 	[%rd2+16], {%r198, %r199};
	setp.eq.s32 	%p2, %r1, 0;
	@%p2 bra 	$L__BB0_43;
	mov.b32 	%r320, 0;
$L__BB0_3:
	and.b64  	%rd4, %rd18, 3;
	setp.eq.s64 	%p3, %rd4, 0;
	@%p3 bra 	$L__BB0_42;
	mul.wide.u32 	%rd12, %r320, 3200;
	mov.u64 	%rd13, precalc_xorwow_matrix;
	add.s64 	%rd5, %rd13, %rd12;
	cvt.u32.u64 	%r3, %rd4;
	mov.b32 	%r321, 0;
$L__BB0_5:
	mov.b32 	%r334, 0;
	mov.u32 	%r335, %r334;
	mov.u32 	%r336, %r334;
	mov.u32 	%r337, %r334;
	mov.u32 	%r338, %r334;
	mov.u32 	%r327, %r334;
$L__BB0_6:
	mul.wide.u32 	%rd14, %r327, 4;
	add.s64 	%rd15, %rd2, %rd14;
	ld.global.u32 	%r11, [%rd15+4];
	shl.b32 	%r12, %r327, 5;
	mov.b32 	%r333, 0;
$L__BB0_7:
	.pragma "nounroll";
	shr.u32 	%r204, %r11, %r333;
	and.b32  	%r205, %r204, 1;
	setp.eq.b32 	%p4, %r205, 1;
	not.pred 	%p5, %p4;
	add.s32 	%r206, %r12, %r333;
	mul.lo.s32 	%r207, %r206, 5;
	mul.wide.u32 	%rd16, %r207, 4;
	add.s64 	%rd6, %rd5, %rd16;
	@%p5 bra 	$L__BB0_9;
	ld.global.u32 	%r208, [%rd6];
	xor.b32  	%r338, %r338, %r208;
	ld.global.u32 	%r209, [%rd6+4];
	xor.b32  	%r337, %r337, %r209;
	ld.global.u32 	%r210, [%rd6+8];
	xor.b32  	%r336, %r336, %r210;
	ld.global.u32 	%r211, [%rd6+12];
	xor.b32  	%r335, %r335, %r211;
	ld.global.u32 	%r212, [%rd6+16];
	xor.b32  	%r334, %r334, %r212;
$L__BB0_9:
	and.b32  	%r214, %r204, 2;
	setp.eq.s32 	%p6, %r214, 0;
	@%p6 bra 	$L__BB0_11;
	ld.global.u32 	%r215, [%rd6+20];
	xor.b32  	%r338, %r338, %r215;
	ld.global.u32 	%r216, [%rd6+24];
	xor.b32  	%r337, %r337, %r216;
	ld.global.u32 	%r217, [%rd6+28];
	xor.b32  	%r336, %r336, %r217;
	ld.global.u32 	%r218, [%rd6+32];
	xor.b32  	%r335, %r335, %r218;
	ld.global.u32 	%r219, [%rd6+36];
	xor.b32  	%r334, %r334, %r219;
$L__BB0_11:
	and.b32  	%r221, %r204, 4;
	setp.eq.s32 	%p7, %r221, 0;
	@%p7 bra 	$L__BB0_13;
	ld.global.u32 	%r222, [%rd6+40];
	xor.b32  	%r338, %r338, %r222;
	ld.global.u32 	%r223, [%rd6+44];
	xor.b32  	%r337, %r337, %r223;
	ld.global.u32 	%r224, [%rd6+48];
	xor.b32  	%r336, %r336, %r224;
	ld.global.u32 	%r225, [%rd6+52];
	xor.b32  	%r335, %r335, %r225;
	ld.global.u32 	%r226, [%rd6+56];
	xor.b32  	%r334, %r334, %r226;
$L__BB0_13:
	and.b32  	%r228, %r204, 8;
	setp.eq.s32 	%p8, %r228, 0;
	@%p8 bra 	$L__BB0_15;
	ld.global.u32 	%r229, [%rd6+60];
	xor.b32  	%r338, %r338, %r229;
	ld.global.u32 	%r230, [%rd6+64];
	xor.b32  	%r337, %r337, %r230;
	ld.global.u32 	%r231, [%rd6+68];
	xor.b32  	%r336, %r336, %r231;
	ld.global.u32 	%r232, [%rd6+72];
	xor.b32  	%r335, %r335, %r232;
	ld.global.u32 	%r233, [%rd6+76];
	xor.b32  	%r334, %r334, %r233;
$L__BB0_15:
	and.b32  	%r235, %r204, 16;
	setp.eq.s32 	%p9, %r235, 0;
	@%p9 bra 	$L__BB0_17;
	ld.global.u32 	%r236, [%rd6+80];
	xor.b32  	%r338, %r338, %r236;
	ld.global.u32 	%r237, [%rd6+84];
	xor.b32  	%r337, %r337, %r237;
	ld.global.u32 	%r238, [%rd6+88];
	xor.b32  	%r336, %r336, %r238;
	ld.global.u32 	%r239, [%rd6+92];
	xor.b32  	%r335, %r335, %r239;
	ld.global.u32 	%r240, [%rd6+96];
	xor.b32  	%r334, %r334, %r240;
$L__BB0_17:
	and.b32  	%r242, %r204, 32;
	setp.eq.s32 	%p10, %r242, 0;
	@%p10 bra 	$L__BB0_19;
	ld.global.u32 	%r243, [%rd6+100];
	xor.b32  	%r338, %r338, %r243;
	ld.global.u32 	%r244, [%rd6+104];
	xor.b32  	%r337, %r337, %r244;
	ld.global.u32 	%r245, [%rd6+108];
	xor.b32  	%r336, %r336, %r245;
	ld.global.u32 	%r246, [%rd6+112];
	xor.b32  	%r335, %r335, %r246;
	ld.global.u32 	%r247, [%rd6+116];
	xor.b32  	%r334, %r334, %r247;
$L__BB0_19:
	and.b32  	%r249, %r204, 64;
	setp.eq.s32 	%p11, %r249, 0;
	@%p11 bra 	$L__BB0_21;
	ld.global.u32 	%r250, [%rd6+120];
	xor.b32  	%r338, %r338, %r250;
	ld.global.u32 	%r251, [%rd6+124];
	xor.b32  	%r337, %r337, %r251;
	ld.global.u32 	%r252, [%rd6+128];
	xor.b32  	%r336, %r336, %r252;
	ld.global.u32 	%r253, [%rd6+132];
	xor.b32  	%r335, %r335, %r253;
	ld.global.u32 	%r254, [%rd6+136];
	xor.b32  	%r334, %r334, %r254;
$L__BB0_21:
	and.b32  	%r256, %r204, 128;
	setp.eq.s32 	%p12, %r256, 0;
	@%p12 bra 	$L__BB0_23;
	ld.global.u32 	%r257, [%rd6+140];
	xor.b32  	%r338, %r338, %r257;
	ld.global.u32 	%r258, [%rd6+144];
	xor.b32  	%r337, %r337, %r258;
	ld.global.u32 	%r259, [%rd6+148];
	xor.b32  	%r336, %r336, %r259;
	ld.global.u32 	%r260, [%rd6+152];
	xor.b32  	%r335, %r335, %r260;
	ld.global.u32 	%r261, [%rd6+156];
	xor.b32  	%r334, %r334, %r261;
$L__BB0_23:
	and.b32  	%r263, %r204, 256;
	setp.eq.s32 	%p13, %r263, 0;
	@%p13 bra 	$L__BB0_25;
	ld.global.u32 	%r264, [%rd6+160];
	xor.b32  	%r338, %r338, %r264;
	ld.global.u32 	%r265, [%rd6+164];
	xor.b32  	%r337, %r337, %r265;
	ld.global.u32 	%r266, [%rd6+168];
	xor.b32  	%r336, %r336, %r266;
	ld.global.u32 	%r267, [%rd6+172];
	xor.b32  	%r335, %r335, %r267;
	ld.global.u32 	%r268, [%rd6+176];
	xor.b32  	%r334, %r334, %r268;
$L__BB0_25:
	and.b32  	%r270, %r204, 512;
	setp.eq.s32 	%p14, %r270, 0;
	@%p14 bra 	$L__BB0_27;
	ld.global.u32 	%r271, [%rd6+180];
	xor.b32  	%r338, %r338, %r271;
	ld.global.u32 	%r272, [%rd6+184];
	xor.b32  	%r337, %r337, %r272;
	ld.global.u32 	%r273, [%rd6+188];
	xor.b32  	%r336, %r336, %r273;
	ld.global.u32 	%r274, [%rd6+192];
	xor.b32  	%r335, %r335, %r274;
	ld.global.u32 	%r275, [%rd6+196];
	xor.b32  	%r334, %r334, %r275;
$L__BB0_27:
	and.b32  	%r277, %r204, 1024;
	setp.eq.s32 	%p15, %r277, 0;
	@%p15 bra 	$L__BB0_29;
	ld.global.u32 	%r278, [%rd6+200];
	xor.b32  	%r338, %r338, %r278;
	ld.global.u32 	%r279, [%rd6+204];
	xor.b32  	%r337, %r337, %r279;
	ld.global.u32 	%r280, [%rd6+208];
	xor.b32  	%r336, %r336, %r280;
	ld.global.u32 	%r281, [%rd6+212];
	xor.b32  	%r335, %r335, %r281;
	ld.global.u32 	%r282, [%rd6+216];
	xor.b32  	%r334, %r334, %r282;
$L__BB0_29:
	and.b32  	%r284, %r204, 2048;
	setp.eq.s32 	%p16, %r284, 0;
	@%p16 bra 	$L__BB0_31;
	ld.global.u32 	%r285, [%rd6+220];
	xor.b32  	%r338, %r338, %r285;
	ld.global.u32 	%r286, [%rd6+224];
	xor.b32  	%r337, %r337, %r286;
	ld.global.u32 	%r287, [%rd6+228];
	xor.b32  	%r336, %r336, %r287;
	ld.global.u32 	%r288, [%rd6+232];
	xor.b32  	%r335, %r335, %r288;
	ld.global.u32 	%r289, [%rd6+236];
	xor.b32  	%r334, %r334, %r289;
$L__BB0_31:
	and.b32  	%r291, %r204, 4096;
	setp.eq.s32 	%p17, %r291, 0;
	@%p17 bra 	$L__BB0_33;
	ld.global.u32 	%r292, [%rd6+240];
	xor.b32  	%r338, %r338, %r292;
	ld.global.u32 	%r293, [%rd6+244];
	xor.b32  	%r337, %r337, %r293;
	ld.global.u32 	%r294, [%rd6+248];
	xor.b32  	%r336, %r336, %r294;
	ld.global.u32 	%r295, [%rd6+252];
	xor.b32  	%r335, %r335, %r295;
	ld.global.u32 	%r296, [%rd6+256];
	xor.b32  	%r334, %r334, %r296;
$L__BB0_33:
	and.b32  	%r298, %r204, 8192;
	setp.eq.s32 	%p18, %r298, 0;
	@%p18 bra 	$L__BB0_35;
	ld.global.u32 	%r299, [%rd6+260];
	xor.b32  	%r338, %r338, %r299;
	ld.global.u32 	%r300, [%rd6+264];
	xor.b32  	%r337, %r337, %r300;
	ld.global.u32 	%r301, [%rd6+268];
	xor.b32  	%r336, %r336, %r301;
	ld.global.u32 	%r302, [%rd6+272];
	xor.b32  	%r335, %r335, %r302;
	ld.global.u32 	%r303, [%rd6+276];
	xor.b32  	%r334, %r334, %r303;
$L__BB0_35:
	and.b32  	%r305, %r204, 16384;
	setp.eq.s32 	%p19, %r305, 0;
	@%p19 bra 	$L__BB0_37;
	ld.global.u32 	%r306, [%rd6+280];
	xor.b32  	%r338, %r338, %r306;
	ld.global.u32 	%r307, [%rd6+284];
	xor.b32  	%r337, %r337, %r307;
	ld.global.u32 	%r308, [%rd6+288];
	xor.b32  	%r336, %r336, %r308;
	ld.global.u32 	%r309, [%rd6+292];
	xor.b32  	%r335, %r335, %r309;
	ld.global.u32 	%r310, [%rd6+296];
	xor.b32  	%r334, %r334, %r310;
$L__BB0_37:
	and.b32  	%r312, %r204, 32768;
	setp.eq.s32 	%p20, %r312, 0;
	@%p20 bra 	$L__BB0_39;
	ld.global.u32 	%r313, [%rd6+300];
	xor.b32  	%r338, %r338, %r313;
	ld.global.u32 	%r314, [%rd6+304];
	xor.b32  	%r337, %r337, %r314;
	ld.global.u32 	%r315, [%rd6+308];
	xor.b32  	%r336, %r336, %r315;
	ld.global.u32 	%r316, [%rd6+312];
	xor.b32  	%r335, %r335, %r316;
	ld.global.u32 	%r317, [%rd6+316];
	xor.b32  	%r334, %r334, %r317;
$L__BB0_39:
	add.s32 	%r333, %r333, 16;
	setp.ne.s32 	%p21, %r333, 32;
	@%p21 bra 	$L__BB0_7;
	mad.lo.s32 	%r318, %r327, -31, %r12;
	add.s32 	%r327, %r318, 1;
	setp.ne.s32 	%p22, %r327, 5;
	@%p22 bra 	$L__BB0_6;
	st.global.u32 	[%rd2+4], %r338;
	st.global.u32 	[%rd2+8], %r337;
	st.global.u32 	[%rd2+12], %r336;
	st.global.u32 	[%rd2+16], %r335;
	st.global.u32 	[%rd2+20], %r334;
	add.s32 	%r321, %r321, 1;
	setp.lt.u32 	%p23, %r321, %r3;
	@%p23 bra 	$L__BB0_5;
$L__BB0_42:
	shr.u64 	%rd7, %rd18, 2;
	add.s32 	%r320, %r320, 1;
	setp.gt.u64 	%p24, %rd18, 3;
	mov.u64 	%rd18, %rd7;
	@%p24 bra 	$L__BB0_3;
$L__BB0_43:
	mov.b32 	%r319, 0;
	st.global.v2.u32 	[%rd2+24], {%r319, %r319};
	st.global.u32 	[%rd2+32], %r319;
	mov.b64 	%rd17, 0;
	st.global.u64 	[%rd2+40], %rd17;
$L__BB0_44:
	ret;

}
	// .globl	_Z9do_trialsiiPdP17curandStateXORWOW
.visible .entry _Z9do_trialsiiPdP17curandStateXORWOW(
	.param .u32 _Z9do_trialsiiPdP17curandStateXORWOW_param_0,
	.param .u32 _Z9do_trialsiiPdP17curandStateXORWOW_param_1,
	.param .u64 .ptr .align 1 _Z9do_trialsiiPdP17curandStateXORWOW_param_2,
	.param .u64 .ptr .align 1 _Z9do_trialsiiPdP17curandStateXORWOW_param_3
)
{
	.reg .pred 	%p<12>;
	.reg .b32 	%r<89>;
	.reg .b64 	%rd<16>;
	.reg .b64 	%fd<91>;

	ld.param.u32 	%r36, [_Z9do_trialsiiPdP17curandStateXORWOW_param_0];
	ld.param.u32 	%r35, [_Z9do_trialsiiPdP17curandStateXORWOW_param_1];
	ld.param.u64 	%rd2, [_Z9do_trialsiiPdP17curandStateXORWOW_param_2];
	ld.param.u64 	%rd3, [_Z9do_trialsiiPdP17curandStateXORWOW_param_3];
	mov.u32 	%r37, %tid.x;
	mov.u32 	%r38, %ctaid.x;
	mov.u32 	%r39, %ntid.x;
	mad.lo.s32 	%r1, %r38, %r39, %r37;
	setp.ge.s32 	%p1, %r1, %r36;
	@%p1 bra 	$L__BB1_17;
	setp.lt.s32 	%p2, %r35, 1;
	mov.f64 	%fd90, 0d0000000000000000;
	@%p2 bra 	$L__BB1_16;
	cvta.to.global.u64 	%rd4, %rd3;
	mul.wide.s32 	%rd5, %r1, 48;
	add.s64 	%rd1, %rd4, %rd5;
	mov.b32 	%r40, 1127219200;
	mov.b32 	%r41, -2147483648;
	mov.b64 	%fd1, {%r41, %r40};
	ld.global.v2.u32 	{%r42, %r82}, [%rd1];
	ld.global.v2.u32 	{%r81, %r80}, [%rd1+8];
	ld.global.v2.u32 	{%r79, %r78}, [%rd1+16];
	add.s32 	%r77, %r42, 362437;
	neg.s32 	%r76, %r35;
	mov.f64 	%fd90, 0d0000000000000000;
	mov.u64 	%rd11, __cudart_sin_cos_coeffs;
$L__BB1_3:
	mov.u32 	%r13, %r80;
	mov.u32 	%r12, %r79;
	mov.u32 	%r80, %r78;
	shr.u32 	%r44, %r82, 2;
	xor.b32  	%r45, %r44, %r82;
	shl.b32 	%r46, %r80, 4;
	shl.b32 	%r47, %r45, 1;
	xor.b32  	%r48, %r47, %r46;
	xor.b32  	%r49, %r48, %r45;
	xor.b32  	%r79, %r49, %r80;
	add.s32 	%r50, %r77, %r79;
	shr.u32 	%r51, %r81, 2;
	xor.b32  	%r52, %r51, %r81;
	st.global.v2.u32 	[%rd1+8], {%r12, %r80};
	shl.b32 	%r53, %r79, 4;
	shl.b32 	%r54, %r52, 1;
	xor.b32  	%r55, %r54, %r53;
	xor.b32  	%r56, %r55, %r52;
	xor.b32  	%r78, %r56, %r79;
	st.global.v2.u32 	[%rd1+16], {%r79, %r78};
	add.s32 	%r57, %r77, 362437;
	st.global.v2.u32 	[%rd1], {%r57, %r13};
	add.s32 	%r58, %r57, %r78;
	cvt.u64.u32 	%rd6, %r50;
	mul.wide.u32 	%rd7, %r58, 2097152;
	xor.b64  	%rd8, %rd7, %rd6;
	cvt.rn.f64.u64 	%fd23, %rd8;
	fma.rn.f64 	%fd85, %fd23, 0d3CA0000000000000, 0d3C90000000000000;
	{
	.reg .b32 %temp; 
	mov.b64 	{%temp, %r83}, %fd85;
	}
	{
	.reg .b32 %temp; 
	mov.b64 	{%r84, %temp}, %fd85;
	}
	setp.gt.s32 	%p3, %r83, 1048575;
	mov.b32 	%r85, -1023;
	@%p3 bra 	$L__BB1_5;
	mul.f64 	%fd85, %fd85, 0d4350000000000000;
	{
	.reg .b32 %temp; 
	mov.b64 	{%temp, %r83}, %fd85;
	}
	{
	.reg .b32 %temp; 
	mov.b64 	{%r84, %temp}, %fd85;
	}
	mov.b32 	%r85, -1077;
$L__BB1_5:
	add.s32 	%r60, %r83, -1;
	setp.gt.u32 	%p4, %r60, 2146435070;
	@%p4 bra 	$L__BB1_9;
	shr.u32 	%r63, %r83, 20;
	add.s32 	%r86, %r85, %r63;
	and.b32  	%r64, %r83, 1048575;
	or.b32  	%r65, %r64, 1072693248;
	mov.b64 	%fd86, {%r84, %r65};
	setp.lt.u32 	%p6, %r65, 1073127583;
	@%p6 bra 	$L__BB1_8;
	{
	.reg .b32 %temp; 
	mov.b64 	{%r66, %temp}, %fd86;
	}
	{
	.reg .b32 %temp; 
	mov.b64 	{%temp, %r67}, %fd86;
	}
	add.s32 	%r68, %r67, -1048576;
	mov.b64 	%fd86, {%r66, %r68};
	add.s32 	%r86, %r86, 1;
$L__BB1_8:
	add.f64 	%fd25, %fd86, 0dBFF0000000000000;
	add.f64 	%fd26, %fd86, 0d3FF0000000000000;
	rcp.approx.ftz.f64 	%fd27, %fd26;
	neg.f64 	%fd28, %fd26;
	fma.rn.f64 	%fd29, %fd28, %fd27, 0d3FF0000000000000;
	fma.rn.f64 	%fd30, %fd29, %fd29, %fd29;
	fma.rn.f64 	%fd31, %fd30, %fd27, %fd27;
	mul.f64 	%fd32, %fd25, %fd31;
	fma.rn.f64 	%fd33, %fd25, %fd31, %fd32;
	mul.f64 	%fd34, %fd33, %fd33;
	fma.rn.f64 	%fd35, %fd34, 0d3EB1380B3AE80F1E, 0d3ED0EE258B7A8B04;
	fma.rn.f64 	%fd36, %fd35, %fd34, 0d3EF3B2669F02676F;
	fma.rn.f64 	%fd37, %fd36, %fd34, 0d3F1745CBA9AB0956;
	fma.rn.f64 	%fd38, %fd37, %fd34, 0d3F3C71C72D1B5154;
	fma.rn.f64 	%fd39, %fd38, %fd34, 0d3F624924923BE72D;
	fma.rn.f64 	%fd40, %fd39, %fd34, 0d3F8999999999A3C4;
	fma.rn.f64 	%fd41, %fd40, %fd34, 0d3FB5555555555554;
	sub.f64 	%fd42, %fd25, %fd33;
	add.f64 	%fd43, %fd42, %fd42;
	neg.f64 	%fd44, %fd33;
	fma.rn.f64 	%fd45, %fd44, %fd25, %fd43;
	mul.f64 	%fd46, %fd31, %fd45;
	mul.f64 	%fd47, %fd34, %fd41;
	fma.rn.f64 	%fd48, %fd47, %fd33, %fd46;
	xor.b32  	%r69, %r86, -2147483648;
	mov.b32 	%r70, 1127219200;
	mov.b64 	%fd49, {%r69, %r70};
	sub.f64 	%fd50, %fd49, %fd1;
	fma.rn.f64 	%fd51, %fd50, 0d3FE62E42FEFA39EF, %fd33;
	fma.rn.f64 	%fd52, %fd50, 0dBFE62E42FEFA39EF, %fd51;
	sub.f64 	%fd53, %fd52, %fd33;
	sub.f64 	%fd54, %fd48, %fd53;
	fma.rn.f64 	%fd55, %fd50, 0d3C7ABC9E3B39803F, %fd54;
	add.f64 	%fd87, %fd51, %fd55;
	bra.uni 	$L__BB1_10;
$L__BB1_9:
	fma.rn.f64 	%fd24, %fd85, 0d7FF0000000000000, 0d7FF0000000000000;
	{
	.reg .b32 %temp; 
	mov.b64 	{%temp, %r61}, %fd85;
	}
	and.b32  	%r62, %r61, 2147483647;
	setp.eq.s32 	%p5, %r62, 0;
	selp.f64 	%fd87, 0dFFF0000000000000, %fd24, %p5;
$L__BB1_10:
	neg.f64 	%fd12, %fd87;
	abs.f64 	%fd13, %fd87;
	setp.neu.f64 	%p7, %fd13, 0d7FF0000000000000;
	@%p7 bra 	$L__BB1_12;
	mov.f64 	%fd61, 0d0000000000000000;
	mul.rn.f64 	%fd89, %fd12, %fd61;
	mov.b32 	%r88, 1;
	bra.uni 	$L__BB1_15;
$L__BB1_12:
	mul.f64 	%fd56, %fd87, 0dBFE45F306DC9C883;
	cvt.rni.s32.f64 	%r87, %fd56;
	cvt.rn.f64.s32 	%fd57, %r87;
	fma.rn.f64 	%fd58, %fd57, 0dBFF921FB54442D18, %fd12;
	fma.rn.f64 	%fd59, %fd57, 0dBC91A62633145C00, %fd58;
	fma.rn.f64 	%fd89, %fd57, 0dB97B839A252049C0, %fd59;
	setp.ltu.f64 	%p8, %fd13, 0d41E0000000000000;
	@%p8 bra 	$L__BB1_14;
	{ // callseq 0, 0
	.param .b64 param0;
	st.param.f64 	[param0], %fd12;
	.param .align 16 .b8 retval0[16];
	call.uni (retval0), 
	__internal_trig_reduction_slowpathd, 
	(
	param0
	);
	ld.param.f64 	%fd89, [retval0];
	ld.param.b32 	%r87, [retval0+8];
	} // callseq 0
$L__BB1_14:
	add.s32 	%r88, %r87, 1;
$L__BB1_15:
	shl.b32 	%r73, %r88, 6;
	cvt.u64.u32 	%rd9, %r73;
	and.b64  	%rd10, %rd9, 64;
	add.s64 	%rd12, %rd11, %rd10;
	mul.rn.f64 	%fd62, %fd89, %fd89;
	and.b32  	%r74, %r88, 1;
	setp.eq.b32 	%p9, %r74, 1;
	selp.f64 	%fd63, 0dBDA8FF8320FD8164, 0d3DE5DB65F9785EBA, %p9;
	ld.global.nc.v2.f64 	{%fd64, %fd65}, [%rd12];
	fma.rn.f64 	%fd66, %fd63, %fd62, %fd64;
	fma.rn.f64 	%fd67, %fd66, %fd62, %fd65;
	ld.global.nc.v2.f64 	{%fd68, %fd69}, [%rd12+16];
	fma.rn.f64 	%fd70, %fd67, %fd62, %fd68;
	fma.rn.f64 	%fd71, %fd70, %fd62, %fd69;
	ld.global.nc.v2.f64 	{%fd72, %fd73}, [%rd12+32];
	fma.rn.f64 	%fd74, %fd71, %fd62, %fd72;
	fma.rn.f64 	%fd75, %fd74, %fd62, %fd73;
	fma.rn.f64 	%fd76, %fd75, %fd89, %fd89;
	fma.rn.f64 	%fd77, %fd75, %fd62, 0d3FF0000000000000;
	selp.f64 	%fd78, %fd77, %fd76, %p9;
	and.b32  	%r75, %r88, 2;
	setp.eq.s32 	%p10, %r75, 0;
	mov.f64 	%fd79, 0d0000000000000000;
	sub.f64 	%fd80, %fd79, %fd78;
	selp.f64 	%fd81, %fd78, %fd80, %p10;
	add.f64 	%fd90, %fd90, %fd81;
	add.s32 	%r77, %r77, 724874;
	add.s32 	%r76, %r76, 1;
	setp.ne.s32 	%p11, %r76, 0;
	mov.u32 	%r81, %r12;
	mov.u32 	%r82, %r13;
	@%p11 bra 	$L__BB1_3;
$L__BB1_16:
	cvt.rn.f64.s32 	%fd82, %r35;
	div.rn.f64 	%fd83, %fd90, %fd82;
	cvta.to.global.u64 	%rd13, %rd2;
	mul.wide.s32 	%rd14, %r1, 8;
	add.s64 	%rd15, %rd13, %rd14;
	st.global.f64 	[%rd15], %fd83;
$L__BB1_17:
	ret;

}
.func  (.param .align 16 .b8 func_retval0[16]) __internal_trig_reduction_slowpathd(
	.param .b64 __internal_trig_reduction_slowpathd_param_0
)
{
	.local .align 8 .b8 	__local_depot2[40];
	.reg .b64 	%SP;
	.reg .b64 	%SPL;
	.reg .pred 	%p<10>;
	.reg .b32 	%r<47>;
	.reg .b64 	%rd<74>;
	.reg .b64 	%fd<5>;

	mov.u64 	%SPL, __local_depot2;
	ld.param.f64 	%fd4, [__internal_trig_reduction_slowpathd_param_0];
	add.u64 	%rd1, %SPL, 0;
	{
	.reg .b32 %temp; 
	mov.b64 	{%temp, %r1}, %fd4;
	}
	shr.u32 	%r2, %r1, 20;
	and.b32  	%r3, %r2, 2047;
	setp.eq.s32 	%p1, %r3, 2047;
	mov.b32 	%r46, 0;
	@%p1 bra 	$L__BB2_9;
	add.s32 	%r20, %r3, -1024;
	mov.b64 	%rd20, %fd4;
	shl.b64 	%rd2, %rd20, 11;
	shr.u32 	%r4, %r20, 6;
	sub.s32 	%r45, 15, %r4;
	sub.s32 	%r21, 19, %r4;
	setp.lt.u32 	%p2, %r20, 128;
	selp.b32 	%r6, 18, %r21, %p2;
	setp.ge.s32 	%p3, %r45, %r6;
	mov.b64 	%rd70, 0;
	@%p3 bra 	$L__BB2_4;
	add.s32 	%r23, %r6, %r4;
	neg.s32 	%r43, %r23;
	or.b64  	%rd3, %rd2, -9223372036854775808;
	mov.b64 	%rd70, 0;
	mov.b32 	%r42, 0;
	mov.u64 	%rd25, __cudart_i2opi_d;
	mov.u32 	%r44, %r45;
$L__BB2_3:
	.pragma "nounroll";
	mul.wide.s32 	%rd22, %r42, 8;
	add.s64 	%rd23, %rd1, %rd22;
	mul.wide.s32 	%rd24, %r44, 8;
	add.s64 	%rd26, %rd25, %rd24;
	ld.global.nc.u64 	%rd27, [%rd26];
	{
	.reg .u32 %r0, %r1, %r2, %r3, %alo, %ahi, %blo, %bhi, %clo, %chi;
	mov.b64 	{%alo,%ahi}, %rd27;
	mov.b64 	{%blo,%bhi}, %rd3;
	mov.b64 	{%clo,%chi}, %rd70;
	mad.lo.cc.u32 	%r0, %alo, %blo, %clo;
	madc.hi.cc.u32 	%r1, %alo, %blo, %chi;
	madc.hi.u32 	%r2, %alo, %bhi, 0;
	mad.lo.cc.u32 	%r1, %alo, %bhi, %r1;
	madc.hi.cc.u32 	%r2, %ahi, %blo, %r2;
	madc.hi.u32 	%r3, %ahi, %bhi, 0;
	mad.lo.cc.u32 	%r1, %ahi, %blo, %r1;
	madc.lo.cc.u32 	%r2, %ahi, %bhi, %r2;
	addc.u32 	%r3, %r3, 0;
	mov.b64 	%rd28, {%r0,%r1};
	mov.b64 	%rd70, {%r2,%r3};
	}
	st.local.u64 	[%rd23], %rd28;
	add.s32 	%r44, %r44, 1;
	add.s32 	%r43, %r43, 1;
	add.s32 	%r42, %r42, 1;
	setp.ne.s32 	%p4, %r43, -15;
	mov.u32 	%r45, %r6;
	@%p4 bra 	$L__BB2_3;
$L__BB2_4:
	cvt.s64.s32 	%rd29, %r45;
	cvt.u64.u32 	%rd30, %r4;
	add.s64 	%rd31, %rd30, %rd29;
	shl.b64 	%rd32, %rd31, 3;
	add.s64 	%rd33, %rd1, %rd32;
	st.local.u64 	[%rd33+-120], %rd70;
	and.b32  	%r15, %r2, 63;
	ld.local.u64 	%rd72, [%rd1+16];
	ld.local.u64 	%rd71, [%rd1+24];
	setp.eq.s32 	%p5, %r15, 0;
	@%p5 bra 	$L__BB2_6;
	shl.b64 	%rd34, %rd71, %r15;
	shr.u64 	%rd35, %rd72, 1;
	xor.b32  	%r24, %r15, 63;
	shr.u64 	%rd36, %rd35, %r24;
	or.b64  	%rd71, %rd34, %rd36;
	ld.local.u64 	%rd37, [%rd1+8];
	shl.b64 	%rd38, %rd72, %r15;
	shr.u64 	%rd39, %rd37, 1;
	shr.u64 	%rd40, %rd39, %r24;
	or.b64  	%rd72, %rd38, %rd40;
$L__BB2_6:
	and.b32  	%r25, %r1, -2147483648;
	shr.u64 	%rd41, %rd71, 62;
	cvt.u32.u64 	%r26, %rd41;
	mov.b64 	{%r27, %r28}, %rd71;
	mov.b64 	{%r29, %r30}, %rd72;
	shf.l.wrap.b32 	%r31, %r30, %r27, 2;
	shf.l.wrap.b32 	%r32, %r27, %r28, 2;
	mov.b64 	%rd42, {%r31, %r32};
	shl.b64 	%rd43, %rd72, 2;
	shr.u64 	%rd44, %rd42, 63;
	cvt.u32.u64 	%r33, %rd44;
	add.s32 	%r34, %r33, %r26;
	setp.eq.s32 	%p6, %r25, 0;
	neg.s32 	%r35, %r34;
	selp.b32 	%r46, %r34, %r35, %p6;
	setp.gt.s64 	%p7, %rd42, -1;
	mov.b64 	%rd45, 0;
	{
	.reg .u32 %r0, %r1, %r2, %r3, %a0, %a1, %a2, %a3, %b0, %b1, %b2, %b3;
	mov.b64 	{%a0,%a1}, %rd45;
	mov.b64 	{%a2,%a3}, %rd45;
	mov.b64 	{%b0,%b1}, %rd43;
	mov.b64 	{%b2,%b3}, %rd42;
	sub.cc.u32 	%r0, %a0, %b0;
	subc.cc.u32 	%r1, %a1, %b1;
	subc.cc.u32 	%r2, %a2, %b2;
	subc.u32 	%r3, %a3, %b3;
	mov.b64 	%rd46, {%r0,%r1};
	mov.b64 	%rd47, {%r2,%r3};
	}
	xor.b32  	%r36, %r25, -2147483648;
	selp.b64 	%rd73, %rd42, %rd47, %p7;
	selp.b64 	%rd14, %rd43, %rd46, %p7;
	selp.b32 	%r17, %r25, %r36, %p7;
	clz.b64 	%r37, %rd73;
	cvt.u64.u32 	%rd15, %r37;
	setp.eq.s32 	%p8, %r37, 0;
	@%p8 bra 	$L__BB2_8;
	cvt.u32.u64 	%r38, %rd15;
	and.b32  	%r39, %r38, 63;
	shl.b64 	%rd48, %rd73, %r39;
	shr.u64 	%rd49, %rd14, 1;
	not.b32 	%r40, %r38;
	and.b32  	%r41, %r40, 63;
	shr.u64 	%rd50, %rd49, %r41;
	or.b64  	%rd73, %rd48, %rd50;
$L__BB2_8:
	mov.b64 	%rd51, -3958705157555305931;
	{
	.reg .u32 %r0, %r1, %r2, %r3, %alo, %ahi, %blo, %bhi;
	mov.b64 	{%alo,%ahi}, %rd73;
	mov.b64 	{%blo,%bhi}, %rd51;
	mul.lo.u32 	%r0, %alo, %blo;
	mul.hi.u32 	%r1, %alo, %blo;
	mad.lo.cc.u32 	%r1, %alo, %bhi, %r1;
	madc.hi.u32 	%r2, %alo, %bhi, 0;
	mad.lo.cc.u32 	%r1, %ahi, %blo, %r1;
	madc.hi.cc.u32 	%r2, %ahi, %blo, %r2;
	madc.hi.u32 	%r3, %ahi, %bhi, 0;
	mad.lo.cc.u32 	%r2, %ahi, %bhi, %r2;
	addc.u32 	%r3, %r3, 0;
	mov.b64 	%rd52, {%r0,%r1};
	mov.b64 	%rd53, {%r2,%r3};
	}
	setp.gt.s64 	%p9, %rd53, 0;
	{
	.reg .u32 %r0, %r1, %r2, %r3, %a0, %a1, %a2, %a3, %b0, %b1, %b2, %b3;
	mov.b64 	{%a0,%a1}, %rd52;
	mov.b64 	{%a2,%a3}, %rd53;
	mov.b64 	{%b0,%b1}, %rd52;
	mov.b64 	{%b2,%b3}, %rd53;
	add.cc.u32 	%r0, %a0, %b0;
	addc.cc.u32 	%r1, %a1, %b1;
	addc.cc.u32 	%r2, %a2, %b2;
	addc.u32 	%r3, %a3, %b3;
	mov.b64 	%rd54, {%r0,%r1};
	mov.b64 	%rd55, {%r2,%r3};
	}
	selp.b64 	%rd56, %rd55, %rd53, %p9;
	selp.s64 	%rd57, -1, 0, %p9;
	sub.s64 	%rd58, %rd57, %rd15;
	cvt.u64.u32 	%rd59, %r17;
	shl.b64 	%rd60, %rd59, 32;
	add.s64 	%rd61, %rd56, 1;
	shr.u64 	%rd62, %rd61, 10;
	add.s64 	%rd63, %rd62, 1;
	shr.u64 	%rd64, %rd63, 1;
	shl.b64 	%rd65, %rd58, 52;
	add.s64 	%rd66, %rd65, %rd64;
	add.s64 	%rd67, %rd66, 4602678819172646912;
	or.b64  	%rd68, %rd67, %rd60;
	mov.b64 	%fd4, %rd68;
$L__BB2_9:
	st.param.f64 	[func_retval0], %fd4;
	st.param.b32 	[func_retval0+8], %r46;
	ret;

}


// ===== COMPILED SASS (sm_100) =====

	.target	sm_100

	.elftype	@"ET_EXEC"


//--------------------- .note.nv.tkinfo           --------------------------
	.section	.note.nv.tkinfo,"",@"SHT_NOTE"
	.sectionflags	@"SHF_NOTE_NV_TKINFO"
	.tkinfo
        /*0018*/ 	.word	0x00000002
        /*0030*/ 	.string	""
        /*0030*/ 	.string	"ptxas"
        /*0030*/ 	.string	"Cuda compilation tools, release 13.0, V13.0.88"
        /*0030*/ 	.string	"Build cuda_13.0.r13.0/compiler.36424714_0"
        /*0030*/ 	.string	"-arch sm_100 -m 64 "



//--------------------- .note.nv.cuinfo           --------------------------
	.section	.note.nv.cuinfo,"",@"SHT_NOTE"
	.sectionflags	@"SHF_NOTE_NV_CUINFO"
        /*0018*/ 	.short	0x0002
        /*001a*/ 	.short	0x0064
        /*001c*/ 	.short	0x0082
	.zero		2


//--------------------- .nv.info                  --------------------------
	.section	.nv.info,"",@"SHT_CUDA_INFO"
	.align	4


	//----- nvinfo : EIATTR_REGCOUNT
	.align		4
        /*0000*/ 	.byte	0x04, 0x2f
        /*0002*/ 	.short	(.L_12 - .L_11)
	.align		4
.L_11:
        /*0004*/ 	.word	index@(_Z12setup_kernelilP17curandStateXORWOW)
        /*0008*/ 	.word	0x0000001f


	//----- nvinfo : EIATTR_FRAME_SIZE
	.align		4
.L_12:
        /*000c*/ 	.byte	0x04, 0x11
        /*000e*/ 	.short	(.L_14 - .L_13)
	.align		4
.L_13:
        /*0010*/ 	.word	index@(_Z12setup_kernelilP17curandStateXORWOW)
        /*0014*/ 	.word	0x00000000


	//----- nvinfo : EIATTR_REGCOUNT
	.align		4
.L_14:
        /*0018*/ 	.byte	0x04, 0x2f
        /*001a*/ 	.short	(.L_16 - .L_15)
	.align		4
.L_15:
        /*001c*/ 	.word	index@(_Z9do_trialsiiPdP17curandStateXORWOW)
        /*0020*/ 	.word	0x00000026


	//----- nvinfo : EIATTR_FRAME_SIZE
	.align		4
.L_16:
        /*0024*/ 	.byte	0x04, 0x11
        /*0026*/ 	.short	(.L_18 - .L_17)
	.align		4
.L_17:
        /*0028*/ 	.word	index@($_Z9do_trialsiiPdP17curandStateXORWOW$__internal_trig_reduction_slowpathd)
        /*002c*/ 	.word	0x00000028


	//----- nvinfo : EIATTR_FRAME_SIZE
	.align		4
.L_18:
        /*0030*/ 	.byte	0x04, 0x11
        /*0032*/ 	.short	(.L_20 - .L_19)
	.align		4
.L_19:
        /*0034*/ 	.word	index@($__internal_0_$__cuda_sm20_div_rn_f64_full)
        /*0038*/ 	.word	0x00000028


	//----- nvinfo : EIATTR_FRAME_SIZE
	.align		4
.L_20:
        /*003c*/ 	.byte	0x04, 0x11
        /*003e*/ 	.short	(.L_22 - .L_21)
	.align		4
.L_21:
        /*0040*/ 	.word	index@(_Z9do_trialsiiPdP17curandStateXORWOW)
        /*0044*/ 	.word	0x00000028


	//----- nvinfo : EIATTR_MIN_STACK_SIZE
	.align		4
.L_22:
        /*0048*/ 	.byte	0x04, 0x12
        /*004a*/ 	.short	(.L_24 - .L_23)
	.align		4
.L_23:
        /*004c*/ 	.word	index@(_Z9do_trialsiiPdP17curandStateXORWOW)
        /*0050*/ 	.word	0x00000028


	//----- nvinfo : EIATTR_MIN_STACK_SIZE
	.align		4
.L_24:
        /*0054*/ 	.byte	0x04, 0x12
        /*0056*/ 	.short	(.L_26 - .L_25)
	.align		4
.L_25:
        /*0058*/ 	.word	index@(_Z12setup_kernelilP17curandStateXORWOW)
        /*005c*/ 	.word	0x00000000
.L_26:


//--------------------- .nv.compat                --------------------------
	.section	.nv.compat,"",@"SHT_CUDA_COMPAT_INFO"
	.align	4
        /*0000*/ 	.byte	0x02, 0x09, 0x00, 0x00, 0x02, 0x02, 0x01, 0x00, 0x02, 0x05, 0x05, 0x00, 0x03, 0x07, 0x01, 0x01
        /*0010*/ 	.byte	0x02, 0x03, 0x00, 0x00, 0x02, 0x06, 0x01, 0x00, 0x04, 0x0b, 0x08, 0x00, 0x01, 0x00, 0x00, 0x00
        /*0020*/ 	.byte	0x00, 0x00, 0x00, 0x00


//--------------------- .nv.info._Z9do_trialsiiPdP17curandStateXORWOW --------------------------
	.section	.nv.info._Z9do_trialsiiPdP17curandStateXORWOW,"",@"SHT_CUDA_INFO"
	.sectionflags	@""
	.align	4


	//----- nvinfo : EIATTR_CUDA_API_VERSION
	.align		4
        /*0000*/ 	.byte	0x04, 0x37
        /*0002*/ 	.short	(.L_28 - .L_27)
.L_27:
        /*0004*/ 	.word	0x00000082


	//----- nvinfo : EIATTR_KPARAM_INFO
	.align		4
.L_28:
        /*0008*/ 	.byte	0x04, 0x17
        /*000a*/ 	.short	(.L_30 - .L_29)
.L_29:
        /*000c*/ 	.word	0x00000000
        /*0010*/ 	.short	0x0003
        /*0012*/ 	.short	0x0010
        /*0014*/ 	.byte	0x00, 0xf5, 0x21, 0x00


	//----- nvinfo : EIATTR_KPARAM_INFO
	.align		4
.L_30:
        /*0018*/ 	.byte	0x04, 0x17
        /*001a*/ 	.short	(.L_32 - .L_31)
.L_31:
        /*001c*/ 	.word	0x00000000
        /*0020*/ 	.short	0x0002
        /*0022*/ 	.short	0x0008
        /*0024*/ 	.byte	0x00, 0xf5, 0x21, 0x00


	//----- nvinfo : EIATTR_KPARAM_INFO
	.align		4
.L_32:
        /*0028*/ 	.byte	0x04, 0x17
        /*002a*/ 	.short	(.L_34 - .L_33)
.L_33:
        /*002c*/ 	.word	0x00000000
        /*0030*/ 	.short	0x0001
        /*0032*/ 	.short	0x0004
        /*0034*/ 	.byte	0x00, 0xf0, 0x11, 0x00


	//----- nvinfo : EIATTR_KPARAM_INFO
	.align		4
.L_34:
        /*0038*/ 	.byte	0x04, 0x17
        /*003a*/ 	.short	(.L_36 - .L_35)
.L_35:
        /*003c*/ 	.word	0x00000000
        /*0040*/ 	.short	0x0000
        /*0042*/ 	.short	0x0000
        /*0044*/ 	.byte	0x00, 0xf0, 0x11, 0x00


	//----- nvinfo : EIATTR_SPARSE_MMA_MASK
	.align		4
.L_36:
        /*0048*/ 	.byte	0x03, 0x50
        /*004a*/ 	.short	0x0000


	//----- nvinfo : EIATTR_MAXREG_COUNT
	.align		4
        /*004c*/ 	.byte	0x03, 0x1b
        /*004e*/ 	.short	0x00ff


	//----- nvinfo : EIATTR_MERCURY_ISA_VERSION
	.align		4
        /*0050*/ 	.byte	0x03, 0x5f
        /*0052*/ 	.short	0x0101


	//----- nvinfo : EIATTR_VRC_CTA_INIT_COUNT
	.align		4
        /*0054*/ 	.byte	0x02, 0x4a
	.zero		1
	.zero		1


	//----- nvinfo : EIATTR_EXIT_INSTR_OFFSETS
	.align		4
        /*0058*/ 	.byte	0x04, 0x1c
        /*005a*/ 	.short	(.L_38 - .L_37)


	//   ....[0]....
.L_37:
        /*005c*/ 	.word	0x00000080


	//   ....[1]....
        /*0060*/ 	.word	0x00000e40


	//----- nvinfo : EIATTR_CRS_STACK_SIZE
	.align		4
.L_38:
        /*0064*/ 	.byte	0x04, 0x1e
        /*0066*/ 	.short	(.L_40 - .L_39)
.L_39:
        /*0068*/ 	.word	0x00000000


	//----- nvinfo : EIATTR_CBANK_PARAM_SIZE
	.align		4
.L_40:
        /*006c*/ 	.byte	0x03, 0x19
        /*006e*/ 	.short	0x0018


	//----- nvinfo : EIATTR_PARAM_CBANK
	.align		4
        /*0070*/ 	.byte	0x04, 0x0a
        /*0072*/ 	.short	(.L_42 - .L_41)
	.align		4
.L_41:
        /*0074*/ 	.word	index@(.nv.constant0._Z9do_trialsiiPdP17curandStateXORWOW)
        /*0078*/ 	.short	0x0380
        /*007a*/ 	.short	0x0018


	//----- nvinfo : EIATTR_SW_WAR
	.align		4
.L_42:
        /*007c*/ 	.byte	0x04, 0x36
        /*007e*/ 	.short	(.L_44 - .L_43)
.L_43:
        /*0080*/ 	.word	0x00000008
.L_44:


//--------------------- .nv.info._Z12setup_kernelilP17curandStateXORWOW --------------------------
	.section	.nv.info._Z12setup_kernelilP17curandStateXORWOW,"",@"SHT_CUDA_INFO"
	.sectionflags	@""
	.align	4


	//----- nvinfo : EIATTR_CUDA_API_VERSION
	.align		4
        /*0000*/ 	.byte	0x04, 0x37
        /*0002*/ 	.short	(.L_46 - .L_45)
.L_45:
        /*0004*/ 	.word	0x00000082


	//----- nvinfo : EIATTR_KPARAM_INFO
	.align		4
.L_46:
        /*0008*/ 	.byte	0x04, 0x17
        /*000a*/ 	.short	(.L_48 - .L_47)
.L_47:
        /*000c*/ 	.word	0x00000000
        /*0010*/ 	.short	0x0002
        /*0012*/ 	.short	0x0010
        /*0014*/ 	.byte	0x00, 0xf5, 0x21, 0x00


	//----- nvinfo : EIATTR_KPARAM_INFO
	.align		4
.L_48:
        /*0018*/ 	.byte	0x04, 0x17
        /*001a*/ 	.short	(.L_50 - .L_49)
.L_49:
        /*001c*/ 	.word	0x00000000
        /*0020*/ 	.short	0x0001
        /*0022*/ 	.short	0x0008
        /*0024*/ 	.byte	0x00, 0xf0, 0x21, 0x00


	//----- nvinfo : EIATTR_KPARAM_INFO
	.align		4
.L_50:
        /*0028*/ 	.byte	0x04, 0x17
        /*002a*/ 	.short	(.L_52 - .L_51)
.L_51:
        /*002c*/ 	.word	0x00000000
        /*0030*/ 	.short	0x0000
        /*0032*/ 	.short	0x0000
        /*0034*/ 	.byte	0x00, 0xf0, 0x11, 0x00


	//----- nvinfo : EIATTR_SPARSE_MMA_MASK
	.align		4
.L_52:
        /*0038*/ 	.byte	0x03, 0x50
        /*003a*/ 	.short	0x0000


	//----- nvinfo : EIATTR_MAXREG_COUNT
	.align		4
        /*003c*/ 	.byte	0x03, 0x1b
        /*003e*/ 	.short	0x00ff


	//----- nvinfo : EIATTR_MERCURY_ISA_VERSION
	.align		4
        /*0040*/ 	.byte	0x03, 0x5f
        /*0042*/ 	.short	0x0101


	//----- nvinfo : EIATTR_VRC_CTA_INIT_COUNT
	.align		4
        /*0044*/ 	.byte	0x02, 0x4a
	.zero		1
	.zero		1


	//----- nvinfo : EIATTR_EXIT_INSTR_OFFSETS
	.align		4
        /*0048*/ 	.byte	0x04, 0x1c
        /*004a*/ 	.short	(.L_54 - .L_53)


	//   ....[0]....
.L_53:
        /*004c*/ 	.word	0x00000070


	//   ....[1]....
        /*0050*/ 	.word	0x00000f00


	//----- nvinfo : EIATTR_CRS_STACK_SIZE
	.align		4
.L_54:
        /*0054*/ 	.byte	0x04, 0x1e
        /*0056*/ 	.short	(.L_56 - .L_55)
.L_55:
        /*0058*/ 	.word	0x00000000


	//----- nvinfo : EIATTR_CBANK_PARAM_SIZE
	.align		4
.L_56:
        /*005c*/ 	.byte	0x03, 0x19
        /*005e*/ 	.short	0x0018


	//----- nvinfo : EIATTR_PARAM_CBANK
	.align		4
        /*0060*/ 	.byte	0x04, 0x0a
        /*0062*/ 	.short	(.L_58 - .L_57)
	.align		4
.L_57:
        /*0064*/ 	.word	index@(.nv.constant0._Z12setup_kernelilP17curandStateXORWOW)
        /*0068*/ 	.short	0x0380
        /*006a*/ 	.short	0x0018


	//----- nvinfo : EIATTR_SW_WAR
	.align		4
.L_58:
        /*006c*/ 	.byte	0x04, 0x36
        /*006e*/ 	.short	(.L_60 - .L_59)
.L_59:
        /*0070*/ 	.word	0x00000008
.L_60:


//--------------------- .nv.callgraph             --------------------------
	.section	.nv.callgraph,"",@"SHT_CUDA_CALLGRAPH"
	.align	4
	.sectionentsize	8
	.align		4
        /*0000*/ 	.word	0x00000000
	.align		4
        /*0004*/ 	.word	0xffffffff
	.align		4
        /*0008*/ 	.word	0x00000000
	.align		4
        /*000c*/ 	.word	0xfffffffe
	.align		4
        /*0010*/ 	.word	0x00000000
	.align		4
        /*0014*/ 	.word	0xfffffffd
	.align		4
        /*0018*/ 	.word	0x00000000
	.align		4
        /*001c*/ 	.word	0xfffffffc


//--------------------- .nv.constant4             --------------------------
	.section	.nv.constant4,"a",@progbits
	.align	8
	.align		8
.nv.constant4:
        /*0000*/ 	.dword	precalc_xorwow_matrix
	.align		8
        /*0008*/ 	.dword	precalc_xorwow_offset_matrix
	.align		8
        /*0010*/ 	.dword	mrg32k3aM1
	.align		8
        /*0018*/ 	.dword	mrg32k3aM2
	.align		8
        /*0020*/ 	.dword	mrg32k3aM1SubSeq
	.align		8
        /*0028*/ 	.dword	mrg32k3aM2SubSeq
	.align		8
        /*0030*/ 	.dword	mrg32k3aM1Seq
	.align		8
        /*0038*/ 	.dword	mrg32k3aM2Seq
	.align		8
        /*0040*/ 	.dword	__cudart_i2opi_d
	.align		8
        /*0048*/ 	.dword	__cudart_sin_cos_coeffs


//--------------------- .nv.constant3             --------------------------
	.section	.nv.constant3,"a",@progbits
	.align	8
.nv.constant3:
	.type		__cr_lgamma_table,@object
	.size		__cr_lgamma_table,(.L_8 - __cr_lgamma_table)
__cr_lgamma_table:
        /*0000*/ 	.byte	0x00, 0x00, 0x00, 0x00, 0x00, 0x00, 0x00, 0x00, 0x00, 0x00, 0x00, 0x00, 0x00, 0x00, 0x00, 0x00
        /*0010*/ 	.byte	0xef, 0x39, 0xfa, 0xfe, 0x42, 0x2e, 0xe6, 0x3f, 0x02, 0x20, 0x2a, 0xfa, 0x0b, 0xab, 0xfc, 0x3f
        /*0020*/ 	.byte	0xf9, 0x2c, 0x92, 0x7c, 0xa7, 0x6c, 0x09, 0x40, 0xc9, 0x79, 0x44, 0x3c, 0x64, 0x26, 0x13, 0x40
        /*0030*/ 	.byte	0xca, 0x01, 0xcf, 0x3a, 0x27, 0x51, 0x1a, 0x40, 0x30, 0xcc, 0x2d, 0xf3, 0xe1, 0x0c, 0x21, 0x40
        /*0040*/ 	.byte	0x0d, 0xb7, 0xfc, 0x82, 0x8e, 0x35, 0x25, 0x40
.L_8:


//--------------------- .text._Z9do_trialsiiPdP17curandStateXORWOW --------------------------
	.section	.text._Z9do_trialsiiPdP17curandStateXORWOW,"ax",@progbits
	.align	128
        .global         _Z9do_trialsiiPdP17curandStateXORWOW
        .type           _Z9do_trialsiiPdP17curandStateXORWOW,@function
        .size           _Z9do_trialsiiPdP17curandStateXORWOW,(.L_x_34 - _Z9do_trialsiiPdP17curandStateXORWOW)
        .other          _Z9do_trialsiiPdP17curandStateXORWOW,@"STO_CUDA_ENTRY STV_DEFAULT"
_Z9do_trialsiiPdP17curandStateXORWOW:
.text._Z9do_trialsiiPdP17curandStateXORWOW:
[----:B------:R-:W0:Y:S01]  /*0000*/  LDC R1, c[0x0][0x37c] ;  /* 0x0000df00ff017b82 */ /* 0x000e220000000800 */
[----:B------:R-:W1:Y:S07]  /*0010*/  S2R R24, SR_TID.X ;  /* 0x0000000000187919 */ /* 0x000e6e0000002100 */
[----:B------:R-:W1:Y:S01]  /*0020*/  S2UR UR4, SR_CTAID.X ;  /* 0x00000000000479c3 */ /* 0x000e620000002500 */
[----:B------:R-:W2:Y:S01]  /*0030*/  LDCU UR5, c[0x0][0x380] ;  /* 0x00007000ff0577ac */ /* 0x000ea20008000800 */
[----:B0-----:R-:W-:-:S06]  /*0040*/  VIADD R1, R1, 0xffffffd8 ;  /* 0xffffffd801017836 */ /* 0x001fcc0000000000 */
[----:B------:R-:W1:Y:S02]  /*0050*/  LDC R3, c[0x0][0x360] ;  /* 0x0000d800ff037b82 */ /* 0x000e640000000800 */
[----:B-1----:R-:W-:-:S05]  /*0060*/  IMAD R24, R3, UR4, R24 ;  /* 0x0000000403187c24 */ /* 0x002fca000f8e0218 */
[----:B--2---:R-:W-:-:S13]  /*0070*/  ISETP.GE.AND P0, PT, R24, UR5, PT ;  /* 0x0000000518007c0c */ /* 0x004fda000bf06270 */
[----:B------:R-:W-:Y:S05]  /*0080*/  @P0 EXIT ;  /* 0x000000000000094d */ /* 0x000fea0003800000 */
[----:B------:R-:W0:Y:S01]  /*0090*/  LDCU UR4, c[0x0][0x384] ;  /* 0x00007080ff0477ac */ /* 0x000e220008000800 */
[----:B------:R-:W-:Y:S01]  /*00a0*/  CS2R R22, SRZ ;  /* 0x0000000000167805 */ /* 0x000fe2000001ff00 */
[----:B------:R-:W1:Y:S01]  /*00b0*/  LDCU.64 UR6, c[0x0][0x358] ;  /* 0x00006b00ff0677ac */ /* 0x000e620008000a00 */
[----:B0-----:R-:W-:-:S09]  /*00c0*/  UISETP.GE.AND UP0, UPT, UR4, 0x1, UPT ;  /* 0x000000010400788c */ /* 0x001fd2000bf06270 */
[----:B-1----:R-:W-:Y:S05]  /*00d0*/  BRA.U !UP0, `(.L_x_0) ;  /* 0x0000000908ec7547 */ /* 0x002fea000b800000 */
[----:B------:R-:W0:Y:S01]  /*00e0*/  LDC.64 R20, c[0x0][0x390] ;  /* 0x0000e400ff147b82 */ /* 0x000e220000000a00 */
[----:B------:R-:W1:Y:S01]  /*00f0*/  LDCU.64 UR12, c[0x4][0x48] ;  /* 0x01000900ff0c77ac */ /* 0x000e620008000a00 */
[----:B0-----:R-:W-:-:S05]  /*0100*/  IMAD.WIDE R20, R24, 0x30, R20 ;  /* 0x0000003018147825 */ /* 0x001fca00078e0214 */
[----:B------:R-:W2:Y:S04]  /*0110*/  LDG.E.64 R2, desc[UR6][R20.64] ;  /* 0x0000000614027981 */ /* 0x000ea8000c1e1b00 */
[----:B------:R0:W5:Y:S04]  /*0120*/  LDG.E.64 R16, desc[UR6][R20.64+0x8] ;  /* 0x0000080614107981 */ /* 0x000168000c1e1b00 */
[----:B------:R0:W5:Y:S01]  /*0130*/  LDG.E.64 R18, desc[UR6][R20.64+0x10] ;  /* 0x0000100614127981 */ /* 0x000162000c1e1b00 */
[----:B------:R-:W-:Y:S01]  /*0140*/  CS2R R22, SRZ ;  /* 0x0000000000167805 */ /* 0x000fe2000001ff00 */
[----:B------:R-:W-:Y:S01]  /*0150*/  UIADD3 UR4, UPT, UPT, -UR4, URZ, URZ ;  /* 0x000000ff04047290 */ /* 0x000fe2000fffe1ff */
[----:B012---:R-:W-:-:S11]  /*0160*/  VIADD R25, R2, 0x587c5 ;  /* 0x000587c502197836 */ /* 0x007fd60000000000 */
.L_x_8:
[----:B------:R-:W-:Y:S01]  /*0170*/  SHF.R.U32.HI R0, RZ, 0x2, R3 ;  /* 0x00000002ff007819 */ /* 0x000fe20000011603 */
[----:B------:R-:W-:Y:S01]  /*0180*/  IMAD.MOV.U32 R6, RZ, RZ, 0x0 ;  /* 0x00000000ff067424 */ /* 0x000fe200078e00ff */
[----:B-----5:R-:W-:Y:S01]  /*0190*/  SHF.R.U32.HI R5, RZ, 0x2, R16 ;  /* 0x00000002ff057819 */ /* 0x020fe20000011610 */
[----:B------:R-:W-:Y:S01]  /*01a0*/  IMAD.MOV.U32 R7, RZ, RZ, 0x3ca00000 ;  /* 0x3ca00000ff077424 */ /* 0x000fe200078e00ff */
[----:B------:R-:W-:Y:S01]  /*01b0*/  LOP3.LUT R0, R0, R3, RZ, 0x3c, !PT ;  /* 0x0000000300007212 */ /* 0x000fe200078e3cff */
[----:B------:R-:W-:Y:S01]  /*01c0*/  IMAD.SHL.U32 R3, R19, 0x10, RZ ;  /* 0x0000001013037824 */ /* 0x000fe200078e00ff */
[----:B------:R-:W-:Y:S01]  /*01d0*/  LOP3.LUT R5, R5, R16, RZ, 0x3c, !PT ;  /* 0x0000001005057212 */ /* 0x000fe200078e3cff */
[----:B------:R-:W-:Y:S01]  /*01e0*/  VIADD R16, R25, 0x587c5 ;  /* 0x000587c519107836 */ /* 0x000fe20000000000 */
[----:B------:R-:W-:Y:S01]  /*01f0*/  BSSY.RECONVERGENT B0, `(.L_x_1) ;  /* 0x0000069000007945 */ /* 0x000fe20003800200 */
[----:B------:R-:W-:Y:S01]  /*0200*/  IMAD.SHL.U32 R2, R0, 0x2, RZ ;  /* 0x0000000200027824 */ /* 0x000fe200078e00ff */
[----:B------:R0:W-:Y:S01]  /*0210*/  STG.E.64 desc[UR6][R20.64+0x8], R18 ;  /* 0x0000081214007986 */ /* 0x0001e2000c101b06 */
[----:B------:R-:W-:-:S02]  /*0220*/  IMAD.MOV.U32 R26, RZ, RZ, R17 ;  /* 0x000000ffff1a7224 */ /* 0x000fc400078e0011 */
[----:B------:R-:W-:Y:S01]  /*0230*/  IMAD.MOV.U32 R27, RZ, RZ, R18 ;  /* 0x000000ffff1b7224 */ /* 0x000fe200078e0012 */
[----:B------:R-:W-:Y:S01]  /*0240*/  LOP3.LUT R2, R0, R2, R3, 0x96, !PT ;  /* 0x0000000200027212 */ /* 0x000fe200078e9603 */
[----:B------:R1:W-:Y:S03]  /*0250*/  STG.E.64 desc[UR6][R20.64], R16 ;  /* 0x0000001014007986 */ /* 0x0003e6000c101b06 */
[----:B------:R-:W-:Y:S01]  /*0260*/  LOP3.LUT R4, R2, R19, RZ, 0x3c, !PT ;  /* 0x0000001302047212 */ /* 0x000fe200078e3cff */
[----:B------:R-:W-:-:S04]  /*0270*/  IMAD.SHL.U32 R2, R5, 0x2, RZ ;  /* 0x0000000205027824 */ /* 0x000fc800078e00ff */
[C---:B------:R-:W-:Y:S02]  /*0280*/  IMAD.SHL.U32 R0, R4.reuse, 0x10, RZ ;  /* 0x0000001004007824 */ /* 0x040fe400078e00ff */
[----:B------:R-:W-:Y:S02]  /*0290*/  IMAD.IADD R9, R4, 0x1, R25 ;  /* 0x0000000104097824 */ /* 0x000fe400078e0219 */
[----:B0-----:R-:W-:Y:S01]  /*02a0*/  IMAD.MOV.U32 R18, RZ, RZ, R4 ;  /* 0x000000ffff127224 */ /* 0x001fe200078e0004 */
[----:B------:R-:W-:Y:S01]  /*02b0*/  LOP3.LUT R5, R5, R2, R0, 0x96, !PT ;  /* 0x0000000205057212 */ /* 0x000fe200078e9600 */
[----:B-1----:R-:W-:-:S03]  /*02c0*/  IMAD.MOV.U32 R17, RZ, RZ, R19 ;  /* 0x000000ffff117224 */ /* 0x002fc600078e0013 */
[----:B------:R-:W-:-:S05]  /*02d0*/  LOP3.LUT R5, R5, R4, RZ, 0x3c, !PT ;  /* 0x0000000405057212 */ /* 0x000fca00078e3cff */
[----:B------:R-:W-:Y:S01]  /*02e0*/  IMAD.IADD R2, R5, 0x1, R16 ;  /* 0x0000000105027824 */ /* 0x000fe200078e0210 */
[----:B------:R0:W-:Y:S01]  /*02f0*/  STG.E.64 desc[UR6][R20.64+0x10], R4 ;  /* 0x0000100414007986 */ /* 0x0001e2000c101b06 */
[----:B------:R-:W-:Y:S02]  /*0300*/  IMAD.MOV.U32 R19, RZ, RZ, R5 ;  /* 0x000000ffff137224 */ /* 0x000fe400078e0005 */
[----:B------:R-:W-:-:S03]  /*0310*/  IMAD.WIDE.U32 R2, R2, 0x200000, RZ ;  /* 0x0020000002027825 */ /* 0x000fc600078e00ff */
[----:B------:R-:W-:Y:S01]  /*0320*/  LOP3.LUT R8, R2, R9, RZ, 0x3c, !PT ;  /* 0x0000000902087212 */ /* 0x000fe200078e3cff */
[----:B------:R-:W-:-:S04]  /*0330*/  IMAD.MOV.U32 R9, RZ, RZ, R3 ;  /* 0x000000ffff097224 */ /* 0x000fc800078e0003 */
[----:B------:R-:W1:Y:S02]  /*0340*/  I2F.F64.U64 R2, R8 ;  /* 0x0000000800027312 */ /* 0x000e640000301800 */
[----:B-1----:R-:W-:-:S10]  /*0350*/  DFMA R2, R2, R6, 5.5511151231257827021e-17 ;  /* 0x3c9000000202742b */ /* 0x002fd40000000006 */
[----:B------:R-:W-:Y:S01]  /*0360*/  ISETP.GT.AND P0, PT, R3, 0xfffff, PT ;  /* 0x000fffff0300780c */ /* 0x000fe20003f04270 */
[----:B------:R-:W-:Y:S02]  /*0370*/  IMAD.MOV.U32 R6, RZ, RZ, R2 ;  /* 0x000000ffff067224 */ /* 0x000fe400078e0002 */
[----:B------:R-:W-:-:S10]  /*0380*/  IMAD.MOV.U32 R7, RZ, RZ, R3 ;  /* 0x000000ffff077224 */ /* 0x000fd400078e0003 */
[----:B------:R-:W-:-:S10]  /*0390*/  @!P0 DMUL R6, R6, 1.80143985094819840000e+16 ;  /* 0x4350000006068828 */ /* 0x000fd40000000000 */
[----:B------:R-:W-:Y:S02]  /*03a0*/  @!P0 IMAD.MOV.U32 R3, RZ, RZ, R7 ;  /* 0x000000ffff038224 */ /* 0x000fe400078e0007 */
[----:B------:R-:W-:Y:S02]  /*03b0*/  @!P0 IMAD.MOV.U32 R2, RZ, RZ, R6 ;  /* 0x000000ffff028224 */ /* 0x000fe400078e0006 */
[----:B------:R-:W-:-:S05]  /*03c0*/  VIADD R0, R3, 0xffffffff ;  /* 0xffffffff03007836 */ /* 0x000fca0000000000 */
[----:B------:R-:W-:Y:S01]  /*03d0*/  ISETP.GT.U32.AND P1, PT, R0, 0x7feffffe, PT ;  /* 0x7feffffe0000780c */ /* 0x000fe20003f24070 */
[----:B------:R-:W-:Y:S02]  /*03e0*/  IMAD.MOV.U32 R0, RZ, RZ, -0x3ff ;  /* 0xfffffc01ff007424 */ /* 0x000fe400078e00ff */
[----:B------:R-:W-:-:S10]  /*03f0*/  @!P0 IMAD.MOV.U32 R0, RZ, RZ, -0x435 ;  /* 0xfffffbcbff008424 */ /* 0x000fd400078e00ff */
[----:B0-----:R-:W-:Y:S05]  /*0400*/  @P1 BRA `(.L_x_2) ;  /* 0x0000000400041947 */ /* 0x001fea0003800000 */
[----:B------:R-:W-:Y:S01]  /*0410*/  LOP3.LUT R4, R3, 0xfffff, RZ, 0xc0, !PT ;  /* 0x000fffff03047812 */ /* 0x000fe200078ec0ff */
[----:B------:R-:W-:Y:S01]  /*0420*/  IMAD.MOV.U32 R6, RZ, RZ, RZ ;  /* 0x000000ffff067224 */ /* 0x000fe200078e00ff */
[----:B------:R-:W-:Y:S01]  /*0430*/  UMOV UR8, 0x3ae80f1e ;  /* 0x3ae80f1e00087882 */ /* 0x000fe20000000000 */
[----:B------:R-:W-:Y:S01]  /*0440*/  IMAD.MOV.U32 R14, RZ, RZ, -0x748574fc ;  /* 0x8b7a8b04ff0e7424 */ /* 0x000fe200078e00ff */
[----:B------:R-:W-:Y:S01]  /*0450*/  LOP3.LUT R5, R4, 0x3ff00000, RZ, 0xfc, !PT ;  /* 0x3ff0000004057812 */ /* 0x000fe200078efcff */
[----:B------:R-:W-:Y:S01]  /*0460*/  IMAD.MOV.U32 R4, RZ, RZ, R2 ;  /* 0x000000ffff047224 */ /* 0x000fe200078e0002 */
[----:B------:R-:W-:Y:S01]  /*0470*/  UMOV UR9, 0x3eb1380b ;  /* 0x3eb1380b00097882 */ /* 0x000fe20000000000 */
[----:B------:R-:W-:Y:S01]  /*0480*/  IMAD.MOV.U32 R15, RZ, RZ, 0x3ed0ee25 ;  /* 0x3ed0ee25ff0f7424 */ /* 0x000fe200078e00ff */
[----:B------:R-:W-:Y:S01]  /*0490*/  ISETP.GE.U32.AND P0, PT, R5, 0x3ff6a09f, PT ;  /* 0x3ff6a09f0500780c */ /* 0x000fe20003f06070 */
[----:B------:R-:W-:Y:S01]  /*04a0*/  IMAD.MOV.U32 R29, RZ, RZ, 0x43300000 ;  /* 0x43300000ff1d7424 */ /* 0x000fe200078e00ff */
[----:B------:R-:W-:Y:S01]  /*04b0*/  LEA.HI R0, R3, R0, RZ, 0xc ;  /* 0x0000000003007211 */ /* 0x000fe200078f60ff */
[----:B------:R-:W-:Y:S01]  /*04c0*/  UMOV UR10, 0x80000000 ;  /* 0x80000000000a7882 */ /* 0x000fe20000000000 */
[----:B------:R-:W-:-:S09]  /*04d0*/  UMOV UR11, 0x43300000 ;  /* 0x43300000000b7882 */ /* 0x000fd20000000000 */
[----:B------:R-:W-:Y:S02]  /*04e0*/  @P0 VIADD R7, R5, 0xfff00000 ;  /* 0xfff0000005070836 */ /* 0x000fe40000000000 */
[----:B------:R-:W-:Y:S02]  /*04f0*/  @P0 VIADD R0, R0, 0x1 ;  /* 0x0000000100000836 */ /* 0x000fe40000000000 */
[----:B------:R-:W-:-:S03]  /*0500*/  @P0 IMAD.MOV.U32 R5, RZ, RZ, R7 ;  /* 0x000000ffff050224 */ /* 0x000fc600078e0007 */
[----:B------:R-:W-:-:S03]  /*0510*/  LOP3.LUT R28, R0, 0x80000000, RZ, 0x3c, !PT ;  /* 0x80000000001c7812 */ /* 0x000fc600078e3cff */
[C---:B------:R-:W-:Y:S02]  /*0520*/  DADD R12, R4.reuse, 1 ;  /* 0x3ff00000040c7429 */ /* 0x040fe40000000000 */
[----:B------:R-:W-:-:S04]  /*0530*/  DADD R4, R4, -1 ;  /* 0xbff0000004047429 */ /* 0x000fc80000000000 */
[----:B------:R-:W0:Y:S02]  /*0540*/  MUFU.RCP64H R7, R13 ;  /* 0x0000000d00077308 */ /* 0x000e240000001800 */
[----:B0-----:R-:W-:-:S08]  /*0550*/  DFMA R8, -R12, R6, 1 ;  /* 0x3ff000000c08742b */ /* 0x001fd00000000106 */
[----:B------:R-:W-:-:S08]  /*0560*/  DFMA R8, R8, R8, R8 ;  /* 0x000000080808722b */ /* 0x000fd00000000008 */
[----:B------:R-:W-:-:S08]  /*0570*/  DFMA R6, R6, R8, R6 ;  /* 0x000000080606722b */ /* 0x000fd00000000006 */
[----:B------:R-:W-:-:S08]  /*0580*/  DMUL R8, R4, R6 ;  /* 0x0000000604087228 */ /* 0x000fd00000000000 */
[----:B------:R-:W-:-:S08]  /*0590*/  DFMA R8, R4, R6, R8 ;  /* 0x000000060408722b */ /* 0x000fd00000000008 */
[----:B------:R-:W-:Y:S02]  /*05a0*/  DMUL R10, R8, R8 ;  /* 0x00000008080a7228 */ /* 0x000fe40000000000 */
[----:B------:R-:W-:-:S06]  /*05b0*/  DADD R2, R4, -R8 ;  /* 0x0000000004027229 */ /* 0x000fcc0000000808 */
[----:B------:R-:W-:Y:S01]  /*05c0*/  DFMA R12, R10, UR8, R14 ;  /* 0x000000080a0c7c2b */ /* 0x000fe2000800000e */
[----:B------:R-:W-:Y:S01]  /*05d0*/  UMOV UR8, 0x9f02676f ;  /* 0x9f02676f00087882 */ /* 0x000fe20000000000 */
[----:B------:R-:W-:Y:S01]  /*05e0*/  UMOV UR9, 0x3ef3b266 ;  /* 0x3ef3b26600097882 */ /* 0x000fe20000000000 */
[----:B------:R-:W-:Y:S02]  /*05f0*/  DADD R14, R2, R2 ;  /* 0x00000000020e7229 */ /* 0x000fe40000000002 */
[----:B------:R-:W-:Y:S01]  /*0600*/  DADD R2, R28, -UR10 ;  /* 0x8000000a1c027e29 */ /* 0x000fe20008000000 */
[----:B------:R-:W-:Y:S01]  /*0610*/  UMOV UR10, 0xfefa39ef ;  /* 0xfefa39ef000a7882 */ /* 0x000fe20000000000 */
[----:B------:R-:W-:Y:S01]  /*0620*/  UMOV UR11, 0x3fe62e42 ;  /* 0x3fe62e42000b7882 */ /* 0x000fe20000000000 */
[----:B------:R-:W-:Y:S01]  /*0630*/  DFMA R12, R10, R12, UR8 ;  /* 0x000000080a0c7e2b */ /* 0x000fe2000800000c */
[----:B------:R-:W-:Y:S01]  /*0640*/  UMOV UR8, 0xa9ab0956 ;  /* 0xa9ab095600087882 */ /* 0x000fe20000000000 */
[----:B------:R-:W-:Y:S01]  /*0650*/  UMOV UR9, 0x3f1745cb ;  /* 0x3f1745cb00097882 */ /* 0x000fe20000000000 */
[----:B------:R-:W-:-:S02]  /*0660*/  DFMA R14, R4, -R8, R14 ;  /* 0x80000008040e722b */ /* 0x000fc4000000000e */
[----:B------:R-:W-:-:S03]  /*0670*/  DFMA R4, R2, UR10, R8 ;  /* 0x0000000a02047c2b */ /* 0x000fc60008000008 */
[----:B------:R-:W-:Y:S01]  /*0680*/  DFMA R12, R10, R12, UR8 ;  /* 0x000000080a0c7e2b */ /* 0x000fe2000800000c */
[----:B------:R-:W-:Y:S01]  /*0690*/  UMOV UR8, 0x2d1b5154 ;  /* 0x2d1b515400087882 */ /* 0x000fe20000000000 */
[----:B------:R-:W-:Y:S01]  /*06a0*/  UMOV UR9, 0x3f3c71c7 ;  /* 0x3f3c71c700097882 */ /* 0x000fe20000000000 */
[----:B------:R-:W-:-:S05]  /*06b0*/  DMUL R14, R6, R14 ;  /* 0x0000000e060e7228 */ /* 0x000fca0000000000 */
[----:B------:R-:W-:Y:S01]  /*06c0*/  DFMA R12, R10, R12, UR8 ;  /* 0x000000080a0c7e2b */ /* 0x000fe2000800000c */
[----:B------:R-:W-:Y:S01]  /*06d0*/  UMOV UR8, 0x923be72d ;  /* 0x923be72d00087882 */ /* 0x000fe20000000000 */
[----:B------:R-:W-:-:S06]  /*06e0*/  UMOV UR9, 0x3f624924 ;  /* 0x3f62492400097882 */ /* 0x000fcc0000000000 */
        /* <DEDUP_REMOVED lines=8> */
[----:B------:R-:W-:Y:S02]  /*0770*/  UMOV UR9, 0x3fe62e42 ;  /* 0x3fe62e4200097882 */ /* 0x000fe40000000000 */
[----:B------:R-:W-:Y:S01]  /*0780*/  DFMA R28, R2, -UR8, R4 ;  /* 0x80000008021c7c2b */ /* 0x000fe20008000004 */
[----:B------:R-:W-:Y:S01]  /*0790*/  UMOV UR8, 0x3b39803f ;  /* 0x3b39803f00087882 */ /* 0x000fe20000000000 */
[----:B------:R-:W-:Y:S02]  /*07a0*/  UMOV UR9, 0x3c7abc9e ;  /* 0x3c7abc9e00097882 */ /* 0x000fe40000000000 */
[----:B------:R-:W-:-:S04]  /*07b0*/  DMUL R12, R10, R12 ;  /* 0x0000000c0a0c7228 */ /* 0x000fc80000000000 */
[----:B------:R-:W-:-:S04]  /*07c0*/  DADD R28, -R8, R28 ;  /* 0x00000000081c7229 */ /* 0x000fc8000000011c */
[----:B------:R-:W-:-:S08]  /*07d0*/  DFMA R12, R8, R12, R14 ;  /* 0x0000000c080c722b */ /* 0x000fd0000000000e */
[----:B------:R-:W-:-:S08]  /*07e0*/  DADD R12, R12, -R28 ;  /* 0x000000000c0c7229 */ /* 0x000fd0000000081c */
[----:B------:R-:W-:-:S08]  /*07f0*/  DFMA R12, R2, UR8, R12 ;  /* 0x00000008020c7c2b */ /* 0x000fd0000800000c */
[----:B------:R-:W-:Y:S01]  /*0800*/  DADD R4, R4, R12 ;  /* 0x0000000004047229 */ /* 0x000fe2000000000c */
[----:B------:R-:W-:Y:S10]  /*0810*/  BRA `(.L_x_3) ;  /* 0x0000000000187947 */ /* 0x000ff40003800000 */
.L_x_2:
[----:B------:R-:W-:Y:S01]  /*0820*/  IMAD.MOV.U32 R2, RZ, RZ, 0x0 ;  /* 0x00000000ff027424 */ /* 0x000fe200078e00ff */
[----:B------:R-:W-:Y:S01]  /*0830*/  LOP3.LUT P0, RZ, R7, 0x7fffffff, RZ, 0xc0, !PT ;  /* 0x7fffffff07ff7812 */ /* 0x000fe2000780c0ff */
[----:B------:R-:W-:-:S06]  /*0840*/  IMAD.MOV.U32 R3, RZ, RZ, 0x7ff00000 ;  /* 0x7ff00000ff037424 */ /* 0x000fcc00078e00ff */
[----:B------:R-:W-:-:S10]  /*0850*/  DFMA R2, R6, R2, +INF ;  /* 0x7ff000000602742b */ /* 0x000fd40000000002 */
[----:B------:R-:W-:Y:S02]  /*0860*/  FSEL R4, R2, RZ, P0 ;  /* 0x000000ff02047208 */ /* 0x000fe40000000000 */
[----:B------:R-:W-:-:S07]  /*0870*/  FSEL R5, R3, -QNAN , P0 ;  /* 0xfff0000003057808 */ /* 0x000fce0000000000 */
.L_x_3:
[----:B------:R-:W-:Y:S05]  /*0880*/  BSYNC.RECONVERGENT B0 ;  /* 0x0000000000007941 */ /* 0x000fea0003800200 */
.L_x_1:
[----:B------:R-:W-:Y:S01]  /*0890*/  DSETP.NEU.AND P0, PT, |R4|, +INF , PT ;  /* 0x7ff000000400742a */ /* 0x000fe20003f0d200 */
[----:B------:R-:W-:-:S13]  /*08a0*/  BSSY.RECONVERGENT B1, `(.L_x_4) ;  /* 0x000001b000017945 */ /* 0x000fda0003800200 */
[----:B------:R-:W-:Y:S01]  /*08b0*/  @!P0 DMUL R2, RZ, -R4 ;  /* 0x80000004ff028228 */ /* 0x000fe20000000000 */
[----:B------:R-:W-:Y:S01]  /*08c0*/  @!P0 IMAD.MOV.U32 R0, RZ, RZ, 0x1 ;  /* 0x00000001ff008424 */ /* 0x000fe200078e00ff */
[----:B------:R-:W-:Y:S09]  /*08d0*/  @!P0 BRA `(.L_x_5) ;  /* 0x00000000005c8947 */ /* 0x000ff20003800000 */
[----:B------:R-:W-:Y:S01]  /*08e0*/  UMOV UR8, 0x6dc9c883 ;  /* 0x6dc9c88300087882 */ /* 0x000fe20000000000 */
[----:B------:R-:W-:Y:S01]  /*08f0*/  UMOV UR9, 0x3fe45f30 ;  /* 0x3fe45f3000097882 */ /* 0x000fe20000000000 */
[C---:B------:R-:W-:Y:S01]  /*0900*/  DSETP.GE.AND P0, PT, |R4|.reuse, 2.14748364800000000000e+09, PT ;  /* 0x41e000000400742a */ /* 0x040fe20003f06200 */
[----:B------:R-:W-:Y:S01]  /*0910*/  BSSY.RECONVERGENT B0, `(.L_x_6) ;  /* 0x0000012000007945 */ /* 0x000fe20003800200 */
[----:B------:R-:W-:Y:S01]  /*0920*/  DMUL R6, R4, -UR8 ;  /* 0x8000000804067c28 */ /* 0x000fe20008000000 */
[----:B------:R-:W-:Y:S01]  /*0930*/  UMOV UR8, 0x54442d18 ;  /* 0x54442d1800087882 */ /* 0x000fe20000000000 */
[----:B------:R-:W-:-:S04]  /*0940*/  UMOV UR9, 0x3ff921fb ;  /* 0x3ff921fb00097882 */ /* 0x000fc80000000000 */
[----:B------:R-:W0:Y:S08]  /*0950*/  F2I.F64 R0, R6 ;  /* 0x0000000600007311 */ /* 0x000e300000301100 */
[----:B0-----:R-:W0:Y:S02]  /*0960*/  I2F.F64 R2, R0 ;  /* 0x0000000000027312 */ /* 0x001e240000201c00 */
[----:B0-----:R-:W-:Y:S01]  /*0970*/  DFMA R8, R2, -UR8, -R4 ;  /* 0x8000000802087c2b */ /* 0x001fe20008000804 */
[----:B------:R-:W-:Y:S01]  /*0980*/  UMOV UR8, 0x33145c00 ;  /* 0x33145c0000087882 */ /* 0x000fe20000000000 */
[----:B------:R-:W-:-:S06]  /*0990*/  UMOV UR9, 0x3c91a626 ;  /* 0x3c91a62600097882 */ /* 0x000fcc0000000000 */
[----:B------:R-:W-:Y:S01]  /*09a0*/  DFMA R8, R2, -UR8, R8 ;  /* 0x8000000802087c2b */ /* 0x000fe20008000008 */
[----:B------:R-:W-:Y:S01]  /*09b0*/  UMOV UR8, 0x252049c0 ;  /* 0x252049c000087882 */ /* 0x000fe20000000000 */
[----:B------:R-:W-:-:S06]  /*09c0*/  UMOV UR9, 0x397b839a ;  /* 0x397b839a00097882 */ /* 0x000fcc0000000000 */
[----:B------:R-:W-:Y:S01]  /*09d0*/  DFMA R2, R2, -UR8, R8 ;  /* 0x8000000802027c2b */ /* 0x000fe20008000008 */
[----:B------:R-:W-:Y:S10]  /*09e0*/  @!P0 BRA `(.L_x_7) ;  /* 0x0000000000108947 */ /* 0x000ff40003800000 */
[----:B------:R-:W-:Y:S01]  /*09f0*/  DADD R6, -RZ, -R4 ;  /* 0x00000000ff067229 */ /* 0x000fe20000000904 */
[----:B------:R-:W-:-:S10]  /*0a00*/  MOV R0, 0xa20 ;  /* 0x00000a2000007802 */ /* 0x000fd40000000f00 */
[----:B------:R-:W-:Y:S05]  /*0a10*/  CALL.REL.NOINC `($_Z9do_trialsiiPdP17curandStateXORWOW$__internal_trig_reduction_slowpathd) ;  /* 0x0000000800787944 */ /* 0x000fea0003c00000 */
[----:B------:R-:W-:-:S07]  /*0a20*/  IMAD.MOV.U32 R0, RZ, RZ, R6 ;  /* 0x000000ffff007224 */ /* 0x000fce00078e0006 */
.L_x_7:
[----:B------:R-:W-:Y:S05]  /*0a30*/  BSYNC.RECONVERGENT B0 ;  /* 0x0000000000007941 */ /* 0x000fea0003800200 */
.L_x_6:
[----:B------:R-:W-:-:S07]  /*0a40*/  VIADD R0, R0, 0x1 ;  /* 0x0000000100007836 */ /* 0x000fce0000000000 */
.L_x_5:
[----:B------:R-:W-:Y:S05]  /*0a50*/  BSYNC.RECONVERGENT B1 ;  /* 0x0000000000017941 */ /* 0x000fea0003800200 */
.L_x_4:
[----:B------:R-:W-:-:S05]  /*0a60*/  IMAD.SHL.U32 R4, R0, 0x40, RZ ;  /* 0x0000004000047824 */ /* 0x000fca00078e00ff */
[----:B------:R-:W-:-:S04]  /*0a70*/  LOP3.LUT R4, R4, 0x40, RZ, 0xc0, !PT ;  /* 0x0000004004047812 */ /* 0x000fc800078ec0ff */
[----:B------:R-:W-:-:S05]  /*0a80*/  IADD3 R32, P0, PT, R4, UR12, RZ ;  /* 0x0000000c04207c10 */ /* 0x000fca000ff1e0ff */
[----:B------:R-:W-:-:S05]  /*0a90*/  IMAD.X R33, RZ, RZ, UR13, P0 ;  /* 0x0000000dff217e24 */ /* 0x000fca00080e06ff */
[----:B------:R-:W2:Y:S04]  /*0aa0*/  LDG.E.128.CONSTANT R4, desc[UR6][R32.64] ;  /* 0x0000000620047981 */ /* 0x000ea8000c1e9d00 */
[----:B------:R-:W3:Y:S04]  /*0ab0*/  LDG.E.128.CONSTANT R8, desc[UR6][R32.64+0x10] ;  /* 0x0000100620087981 */ /* 0x000ee8000c1e9d00 */
[----:B------:R-:W4:Y:S01]  /*0ac0*/  LDG.E.128.CONSTANT R12, desc[UR6][R32.64+0x20] ;  /* 0x00002006200c7981 */ /* 0x000f22000c1e9d00 */
[----:B------:R-:W-:Y:S01]  /*0ad0*/  LOP3.LUT R16, R0, 0x1, RZ, 0xc0, !PT ;  /* 0x0000000100107812 */ /* 0x000fe200078ec0ff */
[----:B------:R-:W-:Y:S01]  /*0ae0*/  IMAD.MOV.U32 R30, RZ, RZ, 0x20fd8164 ;  /* 0x20fd8164ff1e7424 */ /* 0x000fe200078e00ff */
[----:B------:R-:W-:Y:S01]  /*0af0*/  DMUL R28, R2, R2 ;  /* 0x00000002021c7228 */ /* 0x000fe20000000000 */
[----:B------:R-:W-:Y:S01]  /*0b00*/  UIADD3 UR4, UPT, UPT, UR4, 0x1, URZ ;  /* 0x0000000104047890 */ /* 0x000fe2000fffe0ff */
[----:B------:R-:W-:Y:S01]  /*0b10*/  ISETP.NE.U32.AND P0, PT, R16, 0x1, PT ;  /* 0x000000011000780c */ /* 0x000fe20003f05070 */
[----:B------:R-:W-:-:S02]  /*0b20*/  IMAD.MOV.U32 R16, RZ, RZ, 0x3da8ff83 ;  /* 0x3da8ff83ff107424 */ /* 0x000fc400078e00ff */
[----:B------:R-:W-:Y:S01]  /*0b30*/  UISETP.NE.AND UP0, UPT, UR4, URZ, UPT ;  /* 0x000000ff0400728c */ /* 0x000fe2000bf05270 */
[----:B------:R-:W-:Y:S01]  /*0b40*/  FSEL R30, R30, -8.06006814911005101289e+34, !P0 ;  /* 0xf9785eba1e1e7808 */ /* 0x000fe20004000000 */
[----:B------:R-:W-:Y:S01]  /*0b50*/  VIADD R25, R25, 0xb0f8a ;  /* 0x000b0f8a19197836 */ /* 0x000fe20000000000 */
[----:B------:R-:W-:Y:S01]  /*0b60*/  FSEL R31, -R16, 0.11223486810922622681, !P0 ;  /* 0x3de5db65101f7808 */ /* 0x000fe20004000100 */
[----:B------:R-:W-:-:S05]  /*0b70*/  IMAD.MOV.U32 R16, RZ, RZ, R27 ;  /* 0x000000ffff107224 */ /* 0x000fca00078e001b */
[----:B--2---:R-:W-:-:S08]  /*0b80*/  DFMA R4, R28, R30, R4 ;  /* 0x0000001e1c04722b */ /* 0x004fd00000000004 */
[----:B------:R-:W-:-:S08]  /*0b90*/  DFMA R4, R28, R4, R6 ;  /* 0x000000041c04722b */ /* 0x000fd00000000006 */
[----:B---3--:R-:W-:-:S08]  /*0ba0*/  DFMA R4, R28, R4, R8 ;  /* 0x000000041c04722b */ /* 0x008fd00000000008 */
[----:B------:R-:W-:-:S08]  /*0bb0*/  DFMA R4, R28, R4, R10 ;  /* 0x000000041c04722b */ /* 0x000fd0000000000a */
[----:B----4-:R-:W-:-:S08]  /*0bc0*/  DFMA R4, R28, R4, R12 ;  /* 0x000000041c04722b */ /* 0x010fd0000000000c */
[----:B------:R-:W-:-:S08]  /*0bd0*/  DFMA R4, R28, R4, R14 ;  /* 0x000000041c04722b */ /* 0x000fd0000000000e */
[----:B------:R-:W-:Y:S02]  /*0be0*/  DFMA R2, R4, R2, R2 ;  /* 0x000000020402722b */ /* 0x000fe40000000002 */
[----:B------:R-:W-:-:S10]  /*0bf0*/  DFMA R4, R28, R4, 1 ;  /* 0x3ff000001c04742b */ /* 0x000fd40000000004 */
[----:B------:R-:W-:Y:S02]  /*0c00*/  FSEL R4, R4, R2, !P0 ;  /* 0x0000000204047208 */ /* 0x000fe40004000000 */
[----:B------:R-:W-:Y:S02]  /*0c10*/  FSEL R5, R5, R3, !P0 ;  /* 0x0000000305057208 */ /* 0x000fe40004000000 */
[----:B------:R-:W-:-:S04]  /*0c20*/  LOP3.LUT P0, RZ, R0, 0x2, RZ, 0xc0, !PT ;  /* 0x0000000200ff7812 */ /* 0x000fc8000780c0ff */
[----:B------:R-:W-:-:S10]  /*0c30*/  DADD R2, RZ, -R4 ;  /* 0x00000000ff027229 */ /* 0x000fd40000000804 */
[----:B------:R-:W-:Y:S02]  /*0c40*/  FSEL R2, R4, R2, !P0 ;  /* 0x0000000204027208 */ /* 0x000fe40004000000 */
[----:B------:R-:W-:-:S06]  /*0c50*/  FSEL R3, R5, R3, !P0 ;  /* 0x0000000305037208 */ /* 0x000fcc0004000000 */
[----:B------:R-:W-:Y:S01]  /*0c60*/  DADD R22, R22, R2 ;  /* 0x0000000016167229 */ /* 0x000fe20000000002 */
[----:B------:R-:W-:Y:S01]  /*0c70*/  IMAD.MOV.U32 R3, RZ, RZ, R26 ;  /* 0x000000ffff037224 */ /* 0x000fe200078e001a */
[----:B------:R-:W-:Y:S09]  /*0c80*/  BRA.U UP0, `(.L_x_8) ;  /* 0xfffffff500387547 */ /* 0x000ff2000b83ffff */
.L_x_0:
[----:B------:R-:W0:Y:S01]  /*0c90*/  LDCU UR4, c[0x0][0x384] ;  /* 0x00007080ff0477ac */ /* 0x000e220008000800 */
[----:B------:R-:W-:Y:S01]  /*0ca0*/  IMAD.MOV.U32 R2, RZ, RZ, 0x1 ;  /* 0x00000001ff027424 */ /* 0x000fe200078e00ff */
[----:B------:R-:W-:Y:S01]  /*0cb0*/  FSETP.GEU.AND P1, PT, |R23|, 6.5827683646048100446e-37, PT ;  /* 0x036000001700780b */ /* 0x000fe20003f2e200 */
[----:B------:R-:W-:Y:S01]  /*0cc0*/  BSSY.RECONVERGENT B0, `(.L_x_9) ;  /* 0x0000014000007945 */ /* 0x000fe20003800200 */
[----:B0-----:R-:W0:Y:S08]  /*0cd0*/  I2F.F64 R4, UR4 ;  /* 0x0000000400047d12 */ /* 0x001e300008201c00 */
[----:B0-----:R-:W0:Y:S02]  /*0ce0*/  MUFU.RCP64H R3, R5 ;  /* 0x0000000500037308 */ /* 0x001e240000001800 */
[----:B0-----:R-:W-:-:S08]  /*0cf0*/  DFMA R6, -R4, R2, 1 ;  /* 0x3ff000000406742b */ /* 0x001fd00000000102 */
[----:B------:R-:W-:-:S08]  /*0d00*/  DFMA R6, R6, R6, R6 ;  /* 0x000000060606722b */ /* 0x000fd00000000006 */
[----:B------:R-:W-:-:S08]  /*0d10*/  DFMA R6, R2, R6, R2 ;  /* 0x000000060206722b */ /* 0x000fd00000000002 */
[----:B------:R-:W-:-:S08]  /*0d20*/  DFMA R2, -R4, R6, 1 ;  /* 0x3ff000000402742b */ /* 0x000fd00000000106 */
[----:B------:R-:W-:-:S08]  /*0d30*/  DFMA R2, R6, R2, R6 ;  /* 0x000000020602722b */ /* 0x000fd00000000006 */
[----:B------:R-:W-:-:S08]  /*0d40*/  DMUL R6, R2, R22 ;  /* 0x0000001602067228 */ /* 0x000fd00000000000 */
[----:B------:R-:W-:-:S08]  /*0d50*/  DFMA R8, -R4, R6, R22 ;  /* 0x000000060408722b */ /* 0x000fd00000000116 */
[----:B------:R-:W-:-:S10]  /*0d60*/  DFMA R2, R2, R8, R6 ;  /* 0x000000080202722b */ /* 0x000fd40000000006 */
[----:B------:R-:W-:-:S05]  /*0d70*/  FFMA R0, RZ, R5, R3 ;  /* 0x00000005ff007223 */ /* 0x000fca0000000003 */
[----:B------:R-:W-:-:S13]  /*0d80*/  FSETP.GT.AND P0, PT, |R0|, 1.469367938527859385e-39, PT ;  /* 0x001000000000780b */ /* 0x000fda0003f04200 */
[----:B------:R-:W-:Y:S05]  /*0d90*/  @P0 BRA P1, `(.L_x_10) ;  /* 0x0000000000180947 */ /* 0x000fea0000800000 */
[----:B------:R-:W-:Y:S01]  /*0da0*/  IMAD.MOV.U32 R6, RZ, RZ, R22 ;  /* 0x000000ffff067224 */ /* 0x000fe200078e0016 */
[----:B------:R-:W-:Y:S01]  /*0db0*/  MOV R0, 0xde0 ;  /* 0x00000de000007802 */ /* 0x000fe20000000f00 */
[----:B------:R-:W-:-:S07]  /*0dc0*/  IMAD.MOV.U32 R7, RZ, RZ, R23 ;  /* 0x000000ffff077224 */ /* 0x000fce00078e0017 */
[----:B------:R-:W-:Y:S05]  /*0dd0*/  CALL.REL.NOINC `($__internal_0_$__cuda_sm20_div_rn_f64_full) ;  /* 0x00000000001c7944 */ /* 0x000fea0003c00000 */
[----:B------:R-:W-:Y:S02]  /*0de0*/  IMAD.MOV.U32 R2, RZ, RZ, R10 ;  /* 0x000000ffff027224 */ /* 0x000fe400078e000a */
[----:B------:R-:W-:-:S07]  /*0df0*/  IMAD.MOV.U32 R3, RZ, RZ, R11 ;  /* 0x000000ffff037224 */ /* 0x000fce00078e000b */
.L_x_10:
[----:B------:R-:W-:Y:S05]  /*0e00*/  BSYNC.RECONVERGENT B0 ;  /* 0x0000000000007941 */ /* 0x000fea0003800200 */
.L_x_9:
[----:B------:R-:W0:Y:S02]  /*0e10*/  LDC.64 R4, c[0x0][0x388] ;  /* 0x0000e200ff047b82 */ /* 0x000e240000000a00 */
[----:B0-----:R-:W-:-:S05]  /*0e20*/  IMAD.WIDE R24, R24, 0x8, R4 ;  /* 0x0000000818187825 */ /* 0x001fca00078e0204 */
[----:B------:R-:W-:Y:S01]  /*0e30*/  STG.E.64 desc[UR6][R24.64], R2 ;  /* 0x0000000218007986 */ /* 0x000fe2000c101b06 */
[----:B------:R-:W-:Y:S05]  /*0e40*/  EXIT ;  /* 0x000000000000794d */ /* 0x000fea0003800000 */
        .weak           $__internal_0_$__cuda_sm20_div_rn_f64_full
        .type           $__internal_0_$__cuda_sm20_div_rn_f64_full,@function
        .size           $__internal_0_$__cuda_sm20_div_rn_f64_full,($_Z9do_trialsiiPdP17curandStateXORWOW$__internal_trig_reduction_slowpathd - $__internal_0_$__cuda_sm20_div_rn_f64_full)
$__internal_0_$__cuda_sm20_div_rn_f64_full:
[C---:B------:R-:W-:Y:S01]  /*0e50*/  FSETP.GEU.AND P0, PT, |R5|.reuse, 1.469367938527859385e-39, PT ;  /* 0x001000000500780b */ /* 0x040fe20003f0e200 */
[----:B------:R-:W-:Y:S01]  /*0e60*/  IMAD.MOV.U32 R8, RZ, RZ, 0x1 ;  /* 0x00000001ff087424 */ /* 0x000fe200078e00ff */
[----:B------:R-:W-:Y:S01]  /*0e70*/  LOP3.LUT R2, R5, 0x800fffff, RZ, 0xc0, !PT ;  /* 0x800fffff05027812 */ /* 0x000fe200078ec0ff */
[----:B------:R-:W-:Y:S01]  /*0e80*/  BSSY.RECONVERGENT B1, `(.L_x_11) ;  /* 0x0000054000017945 */ /* 0x000fe20003800200 */
[C---:B------:R-:W-:Y:S02]  /*0e90*/  FSETP.GEU.AND P2, PT, |R7|.reuse, 1.469367938527859385e-39, PT ;  /* 0x001000000700780b */ /* 0x040fe40003f4e200 */
[----:B------:R-:W-:Y:S01]  /*0ea0*/  LOP3.LUT R3, R2, 0x3ff00000, RZ, 0xfc, !PT ;  /* 0x3ff0000002037812 */ /* 0x000fe200078efcff */
[----:B------:R-:W-:Y:S01]  /*0eb0*/  IMAD.MOV.U32 R2, RZ, RZ, R4 ;  /* 0x000000ffff027224 */ /* 0x000fe200078e0004 */
[----:B------:R-:W-:Y:S02]  /*0ec0*/  LOP3.LUT R10, R7, 0x7ff00000, RZ, 0xc0, !PT ;  /* 0x7ff00000070a7812 */ /* 0x000fe400078ec0ff */
[----:B------:R-:W-:-:S03]  /*0ed0*/  LOP3.LUT R19, R5, 0x7ff00000, RZ, 0xc0, !PT ;  /* 0x7ff0000005137812 */ /* 0x000fc600078ec0ff */
[----:B------:R-:W-:Y:S01]  /*0ee0*/  @!P0 DMUL R2, R4, 8.98846567431157953865e+307 ;  /* 0x7fe0000004028828 */ /* 0x000fe20000000000 */
[C---:B------:R-:W-:Y:S01]  /*0ef0*/  ISETP.GE.U32.AND P1, PT, R10.reuse, R19, PT ;  /* 0x000000130a00720c */ /* 0x040fe20003f26070 */
[----:B------:R-:W-:Y:S02]  /*0f00*/  IMAD.MOV.U32 R18, RZ, RZ, R10 ;  /* 0x000000ffff127224 */ /* 0x000fe400078e000a */
[----:B------:R-:W-:Y:S02]  /*0f10*/  @!P2 LOP3.LUT R11, R5, 0x7ff00000, RZ, 0xc0, !PT ;  /* 0x7ff00000050ba812 */ /* 0x000fe400078ec0ff */
[----:B------:R-:W0:Y:S02]  /*0f20*/  MUFU.RCP64H R9, R3 ;  /* 0x0000000300097308 */ /* 0x000e240000001800 */
[----:B------:R-:W-:Y:S01]  /*0f30*/  @!P2 ISETP.GE.U32.AND P3, PT, R10, R11, PT ;  /* 0x0000000b0a00a20c */ /* 0x000fe20003f66070 */
[----:B------:R-:W-:Y:S01]  /*0f40*/  IMAD.MOV.U32 R11, RZ, RZ, 0x1ca00000 ;  /* 0x1ca00000ff0b7424 */ /* 0x000fe200078e00ff */
[----:B------:R-:W-:-:S05]  /*0f50*/  @!P0 LOP3.LUT R19, R3, 0x7ff00000, RZ, 0xc0, !PT ;  /* 0x7ff0000003138812 */ /* 0x000fca00078ec0ff */
[----:B------:R-:W-:Y:S01]  /*0f60*/  VIADD R21, R19, 0xffffffff ;  /* 0xffffffff13157836 */ /* 0x000fe20000000000 */
[----:B0-----:R-:W-:-:S08]  /*0f70*/  DFMA R12, R8, -R2, 1 ;  /* 0x3ff00000080c742b */ /* 0x001fd00000000802 */
[----:B------:R-:W-:-:S08]  /*0f80*/  DFMA R12, R12, R12, R12 ;  /* 0x0000000c0c0c722b */ /* 0x000fd0000000000c */
[----:B------:R-:W-:Y:S01]  /*0f90*/  DFMA R14, R8, R12, R8 ;  /* 0x0000000c080e722b */ /* 0x000fe20000000008 */
[C---:B------:R-:W-:Y:S01]  /*0fa0*/  @!P2 SEL R13, R11.reuse, 0x63400000, !P3 ;  /* 0x634000000b0da807 */ /* 0x040fe20005800000 */
[----:B------:R-:W-:Y:S01]  /*0fb0*/  IMAD.MOV.U32 R8, RZ, RZ, R6 ;  /* 0x000000ffff087224 */ /* 0x000fe200078e0006 */
[----:B------:R-:W-:Y:S01]  /*0fc0*/  SEL R9, R11, 0x63400000, !P1 ;  /* 0x634000000b097807 */ /* 0x000fe20004800000 */
[----:B------:R-:W-:Y:S01]  /*0fd0*/  @!P2 IMAD.MOV.U32 R12, RZ, RZ, RZ ;  /* 0x000000ffff0ca224 */ /* 0x000fe200078e00ff */
[--C-:B------:R-:W-:Y:S02]  /*0fe0*/  @!P2 LOP3.LUT R13, R13, 0x80000000, R7.reuse, 0xf8, !PT ;  /* 0x800000000d0da812 */ /* 0x100fe400078ef807 */
[----:B------:R-:W-:Y:S01]  /*0ff0*/  LOP3.LUT R9, R9, 0x800fffff, R7, 0xf8, !PT ;  /* 0x800fffff09097812 */ /* 0x000fe200078ef807 */
[----:B------:R-:W-:Y:S01]  /*1000*/  DFMA R16, R14, -R2, 1 ;  /* 0x3ff000000e10742b */ /* 0x000fe20000000802 */
[----:B------:R-:W-:-:S06]  /*1010*/  @!P2 LOP3.LUT R13, R13, 0x100000, RZ, 0xfc, !PT ;  /* 0x001000000d0da812 */ /* 0x000fcc00078efcff */
[----:B------:R-:W-:Y:S02]  /*1020*/  @!P2 DFMA R8, R8, 2, -R12 ;  /* 0x400000000808a82b */ /* 0x000fe4000000080c */
[----:B------:R-:W-:-:S08]  /*1030*/  DFMA R16, R14, R16, R14 ;  /* 0x000000100e10722b */ /* 0x000fd0000000000e */
[----:B------:R-:W-:Y:S01]  /*1040*/  @!P2 LOP3.LUT R18, R9, 0x7ff00000, RZ, 0xc0, !PT ;  /* 0x7ff000000912a812 */ /* 0x000fe200078ec0ff */
[----:B------:R-:W-:-:S04]  /*1050*/  DMUL R12, R16, R8 ;  /* 0x00000008100c7228 */ /* 0x000fc80000000000 */
[----:B------:R-:W-:-:S04]  /*1060*/  VIADD R20, R18, 0xffffffff ;  /* 0xffffffff12147836 */ /* 0x000fc80000000000 */
[----:B------:R-:W-:Y:S01]  /*1070*/  DFMA R14, R12, -R2, R8 ;  /* 0x800000020c0e722b */ /* 0x000fe20000000008 */
[----:B------:R-:W-:-:S04]  /*1080*/  ISETP.GT.U32.AND P0, PT, R20, 0x7feffffe, PT ;  /* 0x7feffffe1400780c */ /* 0x000fc80003f04070 */
[----:B------:R-:W-:-:S03]  /*1090*/  ISETP.GT.U32.OR P0, PT, R21, 0x7feffffe, P0 ;  /* 0x7feffffe1500780c */ /* 0x000fc60000704470 */
[----:B------:R-:W-:-:S10]  /*10a0*/  DFMA R12, R16, R14, R12 ;  /* 0x0000000e100c722b */ /* 0x000fd4000000000c */
[----:B------:R-:W-:Y:S05]  /*10b0*/  @P0 BRA `(.L_x_12) ;  /* 0x00000000006c0947 */ /* 0x000fea0003800000 */
[----:B------:R-:W-:-:S04]  /*10c0*/  LOP3.LUT R7, R5, 0x7ff00000, RZ, 0xc0, !PT ;  /* 0x7ff0000005077812 */ /* 0x000fc800078ec0ff */
[CC--:B------:R-:W-:Y:S02]  /*10d0*/  VIADDMNMX R6, R10.reuse, -R7.reuse, 0xb9600000, !PT ;  /* 0xb96000000a067446 */ /* 0x0c0fe40007800907 */
[----:B------:R-:W-:Y:S02]  /*10e0*/  ISETP.GE.U32.AND P0, PT, R10, R7, PT ;  /* 0x000000070a00720c */ /* 0x000fe40003f06070 */
[----:B------:R-:W-:Y:S02]  /*10f0*/  VIMNMX R6, PT, PT, R6, 0x46a00000, PT ;  /* 0x46a0000006067848 */ /* 0x000fe40003fe0100 */
[----:B------:R-:W-:-:S05]  /*1100*/  SEL R11, R11, 0x63400000, !P0 ;  /* 0x634000000b0b7807 */ /* 0x000fca0004000000 */
[----:B------:R-:W-:Y:S02]  /*1110*/  IMAD.IADD R14, R6, 0x1, -R11 ;  /* 0x00000001060e7824 */ /* 0x000fe400078e0a0b */
[----:B------:R-:W-:Y:S02]  /*1120*/  IMAD.MOV.U32 R6, RZ, RZ, RZ ;  /* 0x000000ffff067224 */ /* 0x000fe400078e00ff */
[----:B------:R-:W-:-:S06]  /*1130*/  VIADD R7, R14, 0x7fe00000 ;  /* 0x7fe000000e077836 */ /* 0x000fcc0000000000 */
[----:B------:R-:W-:-:S10]  /*1140*/  DMUL R10, R12, R6 ;  /* 0x000000060c0a7228 */ /* 0x000fd40000000000 */
[----:B------:R-:W-:-:S13]  /*1150*/  FSETP.GTU.AND P0, PT, |R11|, 1.469367938527859385e-39, PT ;  /* 0x001000000b00780b */ /* 0x000fda0003f0c200 */
[----:B------:R-:W-:Y:S05]  /*1160*/  @P0 BRA `(.L_x_13) ;  /* 0x0000000000940947 */ /* 0x000fea0003800000 */
[----:B------:R-:W-:Y:S01]  /*1170*/  DFMA R2, R12, -R2, R8 ;  /* 0x800000020c02722b */ /* 0x000fe20000000008 */
[----:B------:R-:W-:-:S09]  /*1180*/  IMAD.MOV.U32 R6, RZ, RZ, RZ ;  /* 0x000000ffff067224 */ /* 0x000fd200078e00ff */
[C---:B------:R-:W-:Y:S02]  /*1190*/  FSETP.NEU.AND P0, PT, R3.reuse, RZ, PT ;  /* 0x000000ff0300720b */ /* 0x040fe40003f0d000 */
[----:B------:R-:W-:-:S04]  /*11a0*/  LOP3.LUT R5, R3, 0x80000000, R5, 0x48, !PT ;  /* 0x8000000003057812 */ /* 0x000fc800078e4805 */
[----:B------:R-:W-:-:S07]  /*11b0*/  LOP3.LUT R7, R5, R7, RZ, 0xfc, !PT ;  /* 0x0000000705077212 */ /* 0x000fce00078efcff */
[----:B------:R-:W-:Y:S05]  /*11c0*/  @!P0 BRA `(.L_x_13) ;  /* 0x00000000007c8947 */ /* 0x000fea0003800000 */
[----:B------:R-:W-:Y:S01]  /*11d0*/  IMAD.MOV R3, RZ, RZ, -R14 ;  /* 0x000000ffff037224 */ /* 0x000fe200078e0a0e */
[----:B------:R-:W-:Y:S01]  /*11e0*/  DMUL.RP R6, R12, R6 ;  /* 0x000000060c067228 */ /* 0x000fe20000008000 */
[----:B------:R-:W-:-:S06]  /*11f0*/  IMAD.MOV.U32 R2, RZ, RZ, RZ ;  /* 0x000000ffff027224 */ /* 0x000fcc00078e00ff */
[----:B------:R-:W-:-:S03]  /*1200*/  DFMA R2, R10, -R2, R12 ;  /* 0x800000020a02722b */ /* 0x000fc6000000000c */
[----:B------:R-:W-:-:S03]  /*1210*/  LOP3.LUT R5, R7, R5, RZ, 0x3c, !PT ;  /* 0x0000000507057212 */ /* 0x000fc600078e3cff */
[----:B------:R-:W-:-:S04]  /*1220*/  IADD3 R2, PT, PT, -R14, -0x43300000, RZ ;  /* 0xbcd000000e027810 */ /* 0x000fc80007ffe1ff */
[----:B------:R-:W-:-:S04]  /*1230*/  FSETP.NEU.AND P0, PT, |R3|, R2, PT ;  /* 0x000000020300720b */ /* 0x000fc80003f0d200 */
[----:B------:R-:W-:Y:S02]  /*1240*/  FSEL R10, R6, R10, !P0 ;  /* 0x0000000a060a7208 */ /* 0x000fe40004000000 */
[----:B------:R-:W-:Y:S01]  /*1250*/  FSEL R11, R5, R11, !P0 ;  /* 0x0000000b050b7208 */ /* 0x000fe20004000000 */
[----:B------:R-:W-:Y:S06]  /*1260*/  BRA `(.L_x_13) ;  /* 0x0000000000547947 */ /* 0x000fec0003800000 */
.L_x_12:
[----:B------:R-:W-:-:S14]  /*1270*/  DSETP.NAN.AND P0, PT, R6, R6, PT ;  /* 0x000000060600722a */ /* 0x000fdc0003f08000 */
[----:B------:R-:W-:Y:S05]  /*1280*/  @P0 BRA `(.L_x_14) ;  /* 0x0000000000440947 */ /* 0x000fea0003800000 */
[----:B------:R-:W-:-:S14]  /*1290*/  DSETP.NAN.AND P0, PT, R4, R4, PT ;  /* 0x000000040400722a */ /* 0x000fdc0003f08000 */
[----:B------:R-:W-:Y:S05]  /*12a0*/  @P0 BRA `(.L_x_15) ;  /* 0x0000000000300947 */ /* 0x000fea0003800000 */
[----:B------:R-:W-:Y:S01]  /*12b0*/  ISETP.NE.AND P0, PT, R18, R19, PT ;  /* 0x000000131200720c */ /* 0x000fe20003f05270 */
[----:B------:R-:W-:Y:S02]  /*12c0*/  IMAD.MOV.U32 R10, RZ, RZ, 0x0 ;  /* 0x00000000ff0a7424 */ /* 0x000fe400078e00ff */
[----:B------:R-:W-:-:S10]  /*12d0*/  IMAD.MOV.U32 R11, RZ, RZ, -0x80000 ;  /* 0xfff80000ff0b7424 */ /* 0x000fd400078e00ff */
[----:B------:R-:W-:Y:S05]  /*12e0*/  @!P0 BRA `(.L_x_13) ;  /* 0x0000000000348947 */ /* 0x000fea0003800000 */
[----:B------:R-:W-:Y:S02]  /*12f0*/  ISETP.NE.AND P0, PT, R18, 0x7ff00000, PT ;  /* 0x7ff000001200780c */ /* 0x000fe40003f05270 */
[----:B------:R-:W-:Y:S02]  /*1300*/  LOP3.LUT R11, R7, 0x80000000, R5, 0x48, !PT ;  /* 0x80000000070b7812 */ /* 0x000fe400078e4805 */
[----:B------:R-:W-:-:S13]  /*1310*/  ISETP.EQ.OR P0, PT, R19, RZ, !P0 ;  /* 0x000000ff1300720c */ /* 0x000fda0004702670 */
[----:B------:R-:W-:Y:S01]  /*1320*/  @P0 LOP3.LUT R2, R11, 0x7ff00000, RZ, 0xfc, !PT ;  /* 0x7ff000000b020812 */ /* 0x000fe200078efcff */
[----:B------:R-:W-:Y:S02]  /*1330*/  @!P0 IMAD.MOV.U32 R10, RZ, RZ, RZ ;  /* 0x000000ffff0a8224 */ /* 0x000fe400078e00ff */
[----:B------:R-:W-:Y:S02]  /*1340*/  @P0 IMAD.MOV.U32 R10, RZ, RZ, RZ ;  /* 0x000000ffff0a0224 */ /* 0x000fe400078e00ff */
[----:B------:R-:W-:Y:S01]  /*1350*/  @P0 IMAD.MOV.U32 R11, RZ, RZ, R2 ;  /* 0x000000ffff0b0224 */ /* 0x000fe200078e0002 */
[----:B------:R-:W-:Y:S06]  /*1360*/  BRA `(.L_x_13) ;  /* 0x0000000000147947 */ /* 0x000fec0003800000 */
.L_x_15:
[----:B------:R-:W-:Y:S01]  /*1370*/  LOP3.LUT R11, R5, 0x80000, RZ, 0xfc, !PT ;  /* 0x00080000050b7812 */ /* 0x000fe200078efcff */
[----:B------:R-:W-:Y:S01]  /*1380*/  IMAD.MOV.U32 R10, RZ, RZ, R4 ;  /* 0x000000ffff0a7224 */ /* 0x000fe200078e0004 */
[----:B------:R-:W-:Y:S06]  /*1390*/  BRA `(.L_x_13) ;  /* 0x0000000000087947 */ /* 0x000fec0003800000 */
.L_x_14:
[----:B------:R-:W-:Y:S01]  /*13a0*/  LOP3.LUT R11, R7, 0x80000, RZ, 0xfc, !PT ;  /* 0x00080000070b7812 */ /* 0x000fe200078efcff */
[----:B------:R-:W-:-:S07]  /*13b0*/  IMAD.MOV.U32 R10, RZ, RZ, R6 ;  /* 0x000000ffff0a7224 */ /* 0x000fce00078e0006 */
.L_x_13:
[----:B------:R-:W-:Y:S05]  /*13c0*/  BSYNC.RECONVERGENT B1 ;  /* 0x0000000000017941 */ /* 0x000fea0003800200 */
.L_x_11:
[----:B------:R-:W-:Y:S02]  /*13d0*/  IMAD.MOV.U32 R2, RZ, RZ, R0 ;  /* 0x000000ffff027224 */ /* 0x000fe400078e0000 */
[----:B------:R-:W-:-:S04]  /*13e0*/  IMAD.MOV.U32 R3, RZ, RZ, 0x0 ;  /* 0x00000000ff037424 */ /* 0x000fc800078e00ff */
[----:B------:R-:W-:Y:S05]  /*13f0*/  RET.REL.NODEC R2 `(_Z9do_trialsiiPdP17curandStateXORWOW) ;  /* 0xffffffec02007950 */ /* 0x000fea0003c3ffff */
        .type           $_Z9do_trialsiiPdP17curandStateXORWOW$__internal_trig_reduction_slowpathd,@function
        .size           $_Z9do_trialsiiPdP17curandStateXORWOW$__internal_trig_reduction_slowpathd,(.L_x_34 - $_Z9do_trialsiiPdP17curandStateXORWOW$__internal_trig_reduction_slowpathd)
$_Z9do_trialsiiPdP17curandStateXORWOW$__internal_trig_reduction_slowpathd:
[--C-:B------:R-:W-:Y:S01]  /*1400*/  SHF.R.U32.HI R2, RZ, 0x14, R7.reuse ;  /* 0x00000014ff027819 */ /* 0x100fe20000011607 */
[----:B------:R-:W-:Y:S02]  /*1410*/  IMAD.MOV.U32 R12, RZ, RZ, R6 ;  /* 0x000000ffff0c7224 */ /* 0x000fe400078e0006 */
[----:B------:R-:W-:Y:S01]  /*1420*/  IMAD.MOV.U32 R13, RZ, RZ, R7 ;  /* 0x000000ffff0d7224 */ /* 0x000fe200078e0007 */
[----:B------:R-:W-:Y:S01]  /*1430*/  LOP3.LUT R4, R2, 0x7ff, RZ, 0xc0, !PT ;  /* 0x000007ff02047812 */ /* 0x000fe200078ec0ff */
[----:B------:R-:W-:-:S03]  /*1440*/  IMAD.MOV.U32 R3, RZ, RZ, RZ ;  /* 0x000000ffff037224 */ /* 0x000fc600078e00ff */
[----:B------:R-:W-:-:S13]  /*1450*/  ISETP.NE.AND P0, PT, R4, 0x7ff, PT ;  /* 0x000007ff0400780c */ /* 0x000fda0003f05270 */
[----:B------:R-:W-:Y:S05]  /*1460*/  @!P0 BRA `(.L_x_16) ;  /* 0x0000000800488947 */ /* 0x000fea0003800000 */
[----:B------:R-:W-:Y:S01]  /*1470*/  VIADD R4, R4, 0xfffffc00 ;  /* 0xfffffc0004047836 */ /* 0x000fe20000000000 */
[----:B------:R-:W-:Y:S01]  /*1480*/  BSSY.RECONVERGENT B2, `(.L_x_17) ;  /* 0x000002f000027945 */ /* 0x000fe20003800200 */
[----:B------:R-:W-:-:S03]  /*1490*/  CS2R R10, SRZ ;  /* 0x00000000000a7805 */ /* 0x000fc6000001ff00 */
[----:B------:R-:W-:Y:S02]  /*14a0*/  SHF.R.U32.HI R3, RZ, 0x6, R4 ;  /* 0x00000006ff037819 */ /* 0x000fe40000011604 */
[----:B------:R-:W-:Y:S02]  /*14b0*/  ISETP.GE.U32.AND P0, PT, R4, 0x80, PT ;  /* 0x000000800400780c */ /* 0x000fe40003f06070 */
[C---:B------:R-:W-:Y:S02]  /*14c0*/  IADD3 R4, PT, PT, -R3.reuse, 0x13, RZ ;  /* 0x0000001303047810 */ /* 0x040fe40007ffe1ff */
[----:B------:R-:W-:Y:S02]  /*14d0*/  IADD3 R29, PT, PT, -R3, 0xf, RZ ;  /* 0x0000000f031d7810 */ /* 0x000fe40007ffe1ff */
[----:B------:R-:W-:-:S04]  /*14e0*/  SEL R4, R4, 0x12, P0 ;  /* 0x0000001204047807 */ /* 0x000fc80000000000 */
[----:B------:R-:W-:-:S13]  /*14f0*/  ISETP.GE.AND P0, PT, R29, R4, PT ;  /* 0x000000041d00720c */ /* 0x000fda0003f06270 */
[----:B------:R-:W-:Y:S05]  /*1500*/  @P0 BRA `(.L_x_18) ;  /* 0x0000000000980947 */ /* 0x000fea0003800000 */
[----:B------:R-:W0:Y:S01]  /*1510*/  LDC.64 R8, c[0x0][0x358] ;  /* 0x0000d600ff087b82 */ /* 0x000e220000000a00 */
[C---:B------:R-:W-:Y:S01]  /*1520*/  SHF.L.U64.HI R5, R12.reuse, 0xb, R13 ;  /* 0x0000000b0c057819 */ /* 0x040fe2000001020d */
[----:B------:R-:W-:Y:S01]  /*1530*/  BSSY.RECONVERGENT B3, `(.L_x_19) ;  /* 0x0000022000037945 */ /* 0x000fe20003800200 */
[----:B------:R-:W-:Y:S01]  /*1540*/  IMAD.SHL.U32 R15, R12, 0x800, RZ ;  /* 0x000008000c0f7824 */ /* 0x000fe200078e00ff */
[----:B------:R-:W-:Y:S01]  /*1550*/  IADD3 R16, PT, PT, RZ, -R3, -R4 ;  /* 0x80000003ff107210 */ /* 0x000fe20007ffe804 */
[----:B------:R-:W-:Y:S01]  /*1560*/  IMAD.MOV.U32 R14, RZ, RZ, RZ ;  /* 0x000000ffff0e7224 */ /* 0x000fe200078e00ff */
[----:B------:R-:W-:Y:S02]  /*1570*/  CS2R R10, SRZ ;  /* 0x00000000000a7805 */ /* 0x000fe4000001ff00 */
[----:B------:R-:W-:-:S07]  /*1580*/  LOP3.LUT R5, R5, 0x80000000, RZ, 0xfc, !PT ;  /* 0x8000000005057812 */ /* 0x000fce00078efcff */
.L_x_20:
[----:B------:R-:W1:Y:S01]  /*1590*/  LDC.64 R12, c[0x4][0x40] ;  /* 0x01001000ff0c7b82 */ /* 0x000e620000000a00 */
[----:B0-----:R-:W-:Y:S02]  /*15a0*/  R2UR UR8, R8 ;  /* 0x00000000080872ca */ /* 0x001fe400000e0000 */
[----:B------:R-:W-:Y:S01]  /*15b0*/  R2UR UR9, R9 ;  /* 0x00000000090972ca */ /* 0x000fe200000e0000 */
[----:B-1----:R-:W-:-:S12]  /*15c0*/  IMAD.WIDE R12, R29, 0x8, R12 ;  /* 0x000000081d0c7825 */ /* 0x002fd800078e020c */
[----:B------:R-:W2:Y:S01]  /*15d0*/  LDG.E.64.CONSTANT R12, desc[UR8][R12.64] ;  /* 0x000000080c0c7981 */ /* 0x000ea2000c1e9b00 */
[----:B------:R-:W-:Y:S02]  /*15e0*/  VIADD R16, R16, 0x1 ;  /* 0x0000000110107836 */ /* 0x000fe40000000000 */
[----:B------:R-:W-:Y:S02]  /*15f0*/  VIADD R29, R29, 0x1 ;  /* 0x000000011d1d7836 */ /* 0x000fe40000000000 */
[----:B--2---:R-:W-:-:S04]  /*1600*/  IMAD.WIDE.U32 R10, P2, R12, R15, R10 ;  /* 0x0000000f0c0a7225 */ /* 0x004fc8000784000a */
[----:B------:R-:W-:Y:S02]  /*1610*/  IMAD R31, R12, R5, RZ ;  /* 0x000000050c1f7224 */ /* 0x000fe400078e02ff */
[CC--:B------:R-:W-:Y:S02]  /*1620*/  IMAD R28, R13.reuse, R15.reuse, RZ ;  /* 0x0000000f0d1c7224 */ /* 0x0c0fe400078e02ff */
[----:B------:R-:W-:Y:S01]  /*1630*/  IMAD.HI.U32 R33, R13, R15, RZ ;  /* 0x0000000f0d217227 */ /* 0x000fe200078e00ff */
[----:B------:R-:W-:-:S03]  /*1640*/  IADD3 R11, P0, PT, R31, R11, RZ ;  /* 0x0000000b1f0b7210 */ /* 0x000fc60007f1e0ff */
[----:B------:R-:W-:Y:S01]  /*1650*/  IMAD R31, R14, 0x8, R1 ;  /* 0x000000080e1f7824 */ /* 0x000fe200078e0201 */
[----:B------:R-:W-:Y:S01]  /*1660*/  IADD3 R11, P1, PT, R28, R11, RZ ;  /* 0x0000000b1c0b7210 */ /* 0x000fe20007f3e0ff */
[----:B------:R-:W-:-:S04]  /*1670*/  IMAD.HI.U32 R28, R12, R5, RZ ;  /* 0x000000050c1c7227 */ /* 0x000fc800078e00ff */
[----:B------:R-:W-:Y:S01]  /*1680*/  IMAD.X R12, RZ, RZ, R28, P2 ;  /* 0x000000ffff0c7224 */ /* 0x000fe200010e061c */
[----:B------:R0:W-:Y:S01]  /*1690*/  STL.64 [R31], R10 ;  /* 0x0000000a1f007387 */ /* 0x0001e20000100a00 */
[----:B------:R-:W-:-:S03]  /*16a0*/  IMAD.HI.U32 R28, R13, R5, RZ ;  /* 0x000000050d1c7227 */ /* 0x000fc600078e00ff */
[----:B------:R-:W-:Y:S01]  /*16b0*/  IADD3.X R12, P0, PT, R33, R12, RZ, P0, !PT ;  /* 0x0000000c210c7210 */ /* 0x000fe2000071e4ff */
[----:B------:R-:W-:Y:S02]  /*16c0*/  IMAD R13, R13, R5, RZ ;  /* 0x000000050d0d7224 */ /* 0x000fe400078e02ff */
[----:B------:R-:W-:-:S03]  /*16d0*/  VIADD R14, R14, 0x1 ;  /* 0x000000010e0e7836 */ /* 0x000fc60000000000 */
[----:B------:R-:W-:Y:S01]  /*16e0*/  IADD3.X R13, P1, PT, R13, R12, RZ, P1, !PT ;  /* 0x0000000c0d0d7210 */ /* 0x000fe20000f3e4ff */
[----:B------:R-:W-:Y:S01]  /*16f0*/  IMAD.X R12, RZ, RZ, R28, P0 ;  /* 0x000000ffff0c7224 */ /* 0x000fe200000e061c */
[----:B------:R-:W-:-:S03]  /*1700*/  ISETP.NE.AND P0, PT, R16, -0xf, PT ;  /* 0xfffffff11000780c */ /* 0x000fc60003f05270 */
[----:B------:R-:W-:Y:S02]  /*1710*/  IMAD.X R12, RZ, RZ, R12, P1 ;  /* 0x000000ffff0c7224 */ /* 0x000fe400008e060c */
[----:B0-----:R-:W-:Y:S02]  /*1720*/  IMAD.MOV.U32 R10, RZ, RZ, R13 ;  /* 0x000000ffff0a7224 */ /* 0x001fe400078e000d */
[----:B------:R-:W-:-:S06]  /*1730*/  IMAD.MOV.U32 R11, RZ, RZ, R12 ;  /* 0x000000ffff0b7224 */ /* 0x000fcc00078e000c */
[----:B------:R-:W-:Y:S05]  /*1740*/  @P0 BRA `(.L_x_20) ;  /* 0xfffffffc00900947 */ /* 0x000fea000383ffff */
[----:B------:R-:W-:Y:S05]  /*1750*/  BSYNC.RECONVERGENT B3 ;  /* 0x0000000000037941 */ /* 0x000fea0003800200 */
.L_x_19:
[----:B------:R-:W-:-:S07]  /*1760*/  IMAD.MOV.U32 R29, RZ, RZ, R4 ;  /* 0x000000ffff1d7224 */ /* 0x000fce00078e0004 */
.L_x_18:
[----:B------:R-:W-:Y:S05]  /*1770*/  BSYNC.RECONVERGENT B2 ;  /* 0x0000000000027941 */ /* 0x000fea0003800200 */
.L_x_17:
[----:B------:R-:W-:Y:S01]  /*1780*/  LOP3.LUT P0, R33, R2, 0x3f, RZ, 0xc0, !PT ;  /* 0x0000003f02217812 */ /* 0x000fe2000780c0ff */
[----:B------:R-:W-:-:S04]  /*1790*/  IMAD.IADD R2, R3, 0x1, R29 ;  /* 0x0000000103027824 */ /* 0x000fc800078e021d */
[----:B------:R-:W-:-:S05]  /*17a0*/  IMAD.U32 R35, R2, 0x8, R1 ;  /* 0x0000000802237824 */ /* 0x000fca00078e0001 */
[----:B------:R0:W-:Y:S04]  /*17b0*/  STL.64 [R35+-0x78], R10 ;  /* 0xffff880a23007387 */ /* 0x0001e80000100a00 */
[----:B------:R-:W2:Y:S04]  /*17c0*/  @P0 LDL.64 R12, [R1+0x8] ;  /* 0x00000800010c0983 */ /* 0x000ea80000100a00 */
[----:B------:R-:W3:Y:S04]  /*17d0*/  LDL.64 R4, [R1+0x10] ;  /* 0x0000100001047983 */ /* 0x000ee80000100a00 */
[----:B------:R-:W4:Y:S01]  /*17e0*/  LDL.64 R2, [R1+0x18] ;  /* 0x0000180001027983 */ /* 0x000f220000100a00 */
[----:B------:R-:W-:Y:S01]  /*17f0*/  @P0 LOP3.LUT R8, R33, 0x3f, RZ, 0x3c, !PT ;  /* 0x0000003f21080812 */ /* 0x000fe200078e3cff */
[----:B------:R-:W-:Y:S01]  /*1800*/  BSSY.RECONVERGENT B2, `(.L_x_21) ;  /* 0x0000034000027945 */ /* 0x000fe20003800200 */
[----:B--2---:R-:W-:-:S02]  /*1810*/  @P0 SHF.R.U64 R9, R12, 0x1, R13 ;  /* 0x000000010c090819 */ /* 0x004fc4000000120d */
[----:B------:R-:W-:Y:S02]  /*1820*/  @P0 SHF.R.U32.HI R13, RZ, 0x1, R13 ;  /* 0x00000001ff0d0819 */ /* 0x000fe4000001160d */
[--C-:B---3--:R-:W-:Y:S02]  /*1830*/  @P0 SHF.R.U32.HI R31, RZ, 0x1, R5.reuse ;  /* 0x00000001ff1f0819 */ /* 0x108fe40000011605 */
[C---:B------:R-:W-:Y:S02]  /*1840*/  @P0 SHF.R.U64 R29, R4.reuse, 0x1, R5 ;  /* 0x00000001041d0819 */ /* 0x040fe40000001205 */
[CC--:B------:R-:W-:Y:S02]  /*1850*/  @P0 SHF.L.U32 R12, R4.reuse, R33.reuse, RZ ;  /* 0x00000021040c0219 */ /* 0x0c0fe400000006ff */
[----:B------:R-:W-:Y:S02]  /*1860*/  @P0 SHF.R.U64 R9, R9, R8, R13 ;  /* 0x0000000809090219 */ /* 0x000fe4000000120d */
[----:B------:R-:W-:-:S02]  /*1870*/  @P0 SHF.L.U64.HI R15, R4, R33, R5 ;  /* 0x00000021040f0219 */ /* 0x000fc40000010205 */
[-C--:B0-----:R-:W-:Y:S02]  /*1880*/  @P0 SHF.R.U32.HI R10, RZ, R8.reuse, R13 ;  /* 0x00000008ff0a0219 */ /* 0x081fe4000001160d */
[----:B----4-:R-:W-:Y:S02]  /*1890*/  @P0 SHF.L.U32 R11, R2, R33, RZ ;  /* 0x00000021020b0219 */ /* 0x010fe400000006ff */
[----:B------:R-:W-:Y:S02]  /*18a0*/  @P0 SHF.R.U64 R14, R29, R8, R31 ;  /* 0x000000081d0e0219 */ /* 0x000fe4000000121f */
[----:B------:R-:W-:Y:S02]  /*18b0*/  @P0 LOP3.LUT R4, R12, R9, RZ, 0xfc, !PT ;  /* 0x000000090c040212 */ /* 0x000fe400078efcff */
[----:B------:R-:W-:Y:S02]  /*18c0*/  @P0 LOP3.LUT R5, R15, R10, RZ, 0xfc, !PT ;  /* 0x0000000a0f050212 */ /* 0x000fe400078efcff */
[----:B------:R-:W-:-:S02]  /*18d0*/  @P0 SHF.L.U64.HI R33, R2, R33, R3 ;  /* 0x0000002102210219 */ /* 0x000fc40000010203 */
[----:B------:R-:W-:Y:S01]  /*18e0*/  @P0 LOP3.LUT R2, R11, R14, RZ, 0xfc, !PT ;  /* 0x0000000e0b020212 */ /* 0x000fe200078efcff */
[C---:B------:R-:W-:Y:S01]  /*18f0*/  IMAD.SHL.U32 R11, R4.reuse, 0x4, RZ ;  /* 0x00000004040b7824 */ /* 0x040fe200078e00ff */
[----:B------:R-:W-:Y:S02]  /*1900*/  @P0 SHF.R.U32.HI R8, RZ, R8, R31 ;  /* 0x00000008ff080219 */ /* 0x000fe4000001161f */
[----:B------:R-:W-:Y:S02]  /*1910*/  SHF.L.U64.HI R15, R4, 0x2, R5 ;  /* 0x00000002040f7819 */ /* 0x000fe40000010205 */
[----:B------:R-:W-:Y:S02]  /*1920*/  SHF.L.W.U32.HI R4, R5, 0x2, R2 ;  /* 0x0000000205047819 */ /* 0x000fe40000010e02 */
[----:B------:R-:W-:Y:S02]  /*1930*/  @P0 LOP3.LUT R3, R33, R8, RZ, 0xfc, !PT ;  /* 0x0000000821030212 */ /* 0x000fe400078efcff */
[----:B------:R-:W-:-:S02]  /*1940*/  IADD3 RZ, P0, PT, RZ, -R11, RZ ;  /* 0x8000000bffff7210 */ /* 0x000fc40007f1e0ff */
[----:B------:R-:W-:Y:S02]  /*1950*/  LOP3.LUT R5, RZ, R15, RZ, 0x33, !PT ;  /* 0x0000000fff057212 */ /* 0x000fe400078e33ff */
[----:B------:R-:W-:Y:S02]  /*1960*/  SHF.L.W.U32.HI R2, R2, 0x2, R3 ;  /* 0x0000000202027819 */ /* 0x000fe40000010e03 */
[----:B------:R-:W-:Y:S02]  /*1970*/  LOP3.LUT R9, RZ, R4, RZ, 0x33, !PT ;  /* 0x00000004ff097212 */ /* 0x000fe400078e33ff */
[----:B------:R-:W-:Y:S02]  /*1980*/  IADD3.X R8, P0, PT, RZ, R5, RZ, P0, !PT ;  /* 0x00000005ff087210 */ /* 0x000fe4000071e4ff */
[----:B------:R-:W-:Y:S02]  /*1990*/  LOP3.LUT R5, RZ, R2, RZ, 0x33, !PT ;  /* 0x00000002ff057212 */ /* 0x000fe400078e33ff */
[----:B------:R-:W-:-:S02]  /*19a0*/  IADD3.X R9, P1, PT, RZ, R9, RZ, P0, !PT ;  /* 0x00000009ff097210 */ /* 0x000fc4000073e4ff */
[----:B------:R-:W-:-:S03]  /*19b0*/  ISETP.GT.U32.AND P2, PT, R4, -0x1, PT ;  /* 0xffffffff0400780c */ /* 0x000fc60003f44070 */
[----:B------:R-:W-:Y:S01]  /*19c0*/  IMAD.X R5, RZ, RZ, R5, P1 ;  /* 0x000000ffff057224 */ /* 0x000fe200008e0605 */
[----:B------:R-:W-:-:S04]  /*19d0*/  ISETP.GT.AND.EX P0, PT, R2, -0x1, PT, P2 ;  /* 0xffffffff0200780c */ /* 0x000fc80003f04320 */
[----:B------:R-:W-:Y:S02]  /*19e0*/  SEL R5, R2, R5, P0 ;  /* 0x0000000502057207 */ /* 0x000fe40000000000 */
[----:B------:R-:W-:Y:S02]  /*19f0*/  SEL R13, R4, R9, P0 ;  /* 0x00000009040d7207 */ /* 0x000fe40000000000 */
[----:B------:R-:W-:Y:S02]  /*1a00*/  ISETP.NE.U32.AND P1, PT, R5, RZ, PT ;  /* 0x000000ff0500720c */ /* 0x000fe40003f25070 */
[----:B------:R-:W-:Y:S02]  /*1a10*/  SEL R12, R15, R8, P0 ;  /* 0x000000080f0c7207 */ /* 0x000fe40000000000 */
[----:B------:R-:W-:Y:S01]  /*1a20*/  SEL R9, R13, R5, !P1 ;  /* 0x000000050d097207 */ /* 0x000fe20004800000 */
[----:B------:R-:W-:-:S05]  /*1a30*/  @!P0 IMAD.MOV R11, RZ, RZ, -R11 ;  /* 0x000000ffff0b8224 */ /* 0x000fca00078e0a0b */
[----:B------:R-:W0:Y:S02]  /*1a40*/  FLO.U32 R9, R9 ;  /* 0x0000000900097300 */ /* 0x000e2400000e0000 */
[C---:B0-----:R-:W-:Y:S02]  /*1a50*/  IADD3 R10, PT, PT, -R9.reuse, 0x1f, RZ ;  /* 0x0000001f090a7810 */ /* 0x041fe40007ffe1ff */
[----:B------:R-:W-:-:S03]  /*1a60*/  IADD3 R4, PT, PT, -R9, 0x3f, RZ ;  /* 0x0000003f09047810 */ /* 0x000fc60007ffe1ff */
[----:B------:R-:W-:-:S05]  /*1a70*/  @P1 IMAD.MOV R4, RZ, RZ, R10 ;  /* 0x000000ffff041224 */ /* 0x000fca00078e020a */
[----:B------:R-:W-:-:S13]  /*1a80*/  ISETP.NE.AND P1, PT, R4, RZ, PT ;  /* 0x000000ff0400720c */ /* 0x000fda0003f25270 */
[----:B------:R-:W-:Y:S05]  /*1a90*/  @!P1 BRA `(.L_x_22) ;  /* 0x0000000000289947 */ /* 0x000fea0003800000 */
[--C-:B------:R-:W-:Y:S02]  /*1aa0*/  SHF.R.U64 R10, R11, 0x1, R12.reuse ;  /* 0x000000010b0a7819 */ /* 0x100fe4000000120c */
[C---:B------:R-:W-:Y:S02]  /*1ab0*/  LOP3.LUT R8, R4.reuse, 0x3f, RZ, 0xc0, !PT ;  /* 0x0000003f04087812 */ /* 0x040fe400078ec0ff */
[----:B------:R-:W-:Y:S02]  /*1ac0*/  SHF.R.U32.HI R12, RZ, 0x1, R12 ;  /* 0x00000001ff0c7819 */ /* 0x000fe4000001160c */
[----:B------:R-:W-:Y:S02]  /*1ad0*/  LOP3.LUT R9, R4, 0x3f, RZ, 0xc, !PT ;  /* 0x0000003f04097812 */ /* 0x000fe400078e0cff */
[CC--:B------:R-:W-:Y:S02]  /*1ae0*/  SHF.L.U64.HI R14, R13.reuse, R8.reuse, R5 ;  /* 0x000000080d0e7219 */ /* 0x0c0fe40000010205 */
[----:B------:R-:W-:-:S02]  /*1af0*/  SHF.L.U32 R8, R13, R8, RZ ;  /* 0x000000080d087219 */ /* 0x000fc400000006ff */
[-CC-:B------:R-:W-:Y:S02]  /*1b00*/  SHF.R.U64 R5, R10, R9.reuse, R12.reuse ;  /* 0x000000090a057219 */ /* 0x180fe4000000120c */
[----:B------:R-:W-:Y:S02]  /*1b10*/  SHF.R.U32.HI R9, RZ, R9, R12 ;  /* 0x00000009ff097219 */ /* 0x000fe4000001160c */
[----:B------:R-:W-:Y:S02]  /*1b20*/  LOP3.LUT R13, R8, R5, RZ, 0xfc, !PT ;  /* 0x00000005080d7212 */ /* 0x000fe400078efcff */
[----:B------:R-:W-:-:S07]  /*1b30*/  LOP3.LUT R5, R14, R9, RZ, 0xfc, !PT ;  /* 0x000000090e057212 */ /* 0x000fce00078efcff */
.L_x_22:
[----:B------:R-:W-:Y:S05]  /*1b40*/  BSYNC.RECONVERGENT B2 ;  /* 0x0000000000027941 */ /* 0x000fea0003800200 */
.L_x_21:
[----:B------:R-:W-:Y:S01]  /*1b50*/  IMAD.WIDE.U32 R10, R13, 0x2168c235, RZ ;  /* 0x2168c2350d0a7825 */ /* 0x000fe200078e00ff */
[----:B------:R-:W-:-:S03]  /*1b60*/  SHF.R.U32.HI R3, RZ, 0x1e, R3 ;  /* 0x0000001eff037819 */ /* 0x000fc60000011603 */
[----:B------:R-:W-:Y:S01]  /*1b70*/  IMAD.MOV.U32 R8, RZ, RZ, R11 ;  /* 0x000000ffff087224 */ /* 0x000fe200078e000b */
[----:B------:R-:W-:Y:S01]  /*1b80*/  IADD3 RZ, P1, PT, R10, R10, RZ ;  /* 0x0000000a0aff7210 */ /* 0x000fe20007f3e0ff */
[----:B------:R-:W-:Y:S01]  /*1b90*/  IMAD.MOV.U32 R9, RZ, RZ, RZ ;  /* 0x000000ffff097224 */ /* 0x000fe200078e00ff */
[----:B------:R-:W-:Y:S01]  /*1ba0*/  LEA.HI R3, R2, R3, RZ, 0x1 ;  /* 0x0000000302037211 */ /* 0x000fe200078f08ff */
[----:B------:R-:W-:-:S04]  /*1bb0*/  IMAD.HI.U32 R6, R5, -0x36f0255e, RZ ;  /* 0xc90fdaa205067827 */ /* 0x000fc800078e00ff */
[----:B------:R-:W-:-:S04]  /*1bc0*/  IMAD.WIDE.U32 R8, R13, -0x36f0255e, R8 ;  /* 0xc90fdaa20d087825 */ /* 0x000fc800078e0008 */
[C---:B------:R-:W-:Y:S02]  /*1bd0*/  IMAD R11, R5.reuse, -0x36f0255e, RZ ;  /* 0xc90fdaa2050b7824 */ /* 0x040fe400078e02ff */
[----:B------:R-:W-:-:S04]  /*1be0*/  IMAD.WIDE.U32 R8, P2, R5, 0x2168c235, R8 ;  /* 0x2168c23505087825 */ /* 0x000fc80007840008 */
[----:B------:R-:W-:Y:S01]  /*1bf0*/  IMAD.X R5, RZ, RZ, R6, P2 ;  /* 0x000000ffff057224 */ /* 0x000fe200010e0606 */
[----:B------:R-:W-:Y:S02]  /*1c00*/  IADD3 R6, P2, PT, R11, R9, RZ ;  /* 0x000000090b067210 */ /* 0x000fe40007f5e0ff */
[----:B------:R-:W-:Y:S02]  /*1c10*/  IADD3.X RZ, P1, PT, R8, R8, RZ, P1, !PT ;  /* 0x0000000808ff7210 */ /* 0x000fe40000f3e4ff */
[C---:B------:R-:W-:Y:S01]  /*1c20*/  ISETP.GT.U32.AND P3, PT, R6.reuse, RZ, PT ;  /* 0x000000ff0600720c */ /* 0x040fe20003f64070 */
[----:B------:R-:W-:Y:S01]  /*1c30*/  IMAD.X R5, RZ, RZ, R5, P2 ;  /* 0x000000ffff057224 */ /* 0x000fe200010e0605 */
[----:B------:R-:W-:-:S04]  /*1c40*/  IADD3.X R9, P2, PT, R6, R6, RZ, P1, !PT ;  /* 0x0000000606097210 */ /* 0x000fc80000f5e4ff */
[C---:B------:R-:W-:Y:S01]  /*1c50*/  ISETP.GT.AND.EX P1, PT, R5.reuse, RZ, PT, P3 ;  /* 0x000000ff0500720c */ /* 0x040fe20003f24330 */
[----:B------:R-:W-:-:S03]  /*1c60*/  IMAD.X R8, R5, 0x1, R5, P2 ;  /* 0x0000000105087824 */ /* 0x000fc600010e0605 */
[----:B------:R-:W-:Y:S02]  /*1c70*/  SEL R9, R9, R6, P1 ;  /* 0x0000000609097207 */ /* 0x000fe40000800000 */
[----:B------:R-:W-:Y:S02]  /*1c80*/  SEL R8, R8, R5, P1 ;  /* 0x0000000508087207 */ /* 0x000fe40000800000 */
[----:B------:R-:W-:Y:S02]  /*1c90*/  IADD3 R5, P2, PT, R9, 0x1, RZ ;  /* 0x0000000109057810 */ /* 0x000fe40007f5e0ff */
[----:B------:R-:W-:Y:S02]  /*1ca0*/  SEL R9, RZ, 0xffffffff, !P1 ;  /* 0xffffffffff097807 */ /* 0x000fe40004800000 */
[----:B------:R-:W-:Y:S01]  /*1cb0*/  LOP3.LUT P1, R6, R7, 0x80000000, RZ, 0xc0, !PT ;  /* 0x8000000007067812 */ /* 0x000fe2000782c0ff */
[----:B------:R-:W-:Y:S02]  /*1cc0*/  IMAD.X R8, RZ, RZ, R8, P2 ;  /* 0x000000ffff087224 */ /* 0x000fe400010e0608 */
[----:B------:R-:W-:Y:S01]  /*1cd0*/  IMAD.IADD R7, R9, 0x1, -R4 ;  /* 0x0000000109077824 */ /* 0x000fe200078e0a04 */
[----:B------:R-:W-:-:S02]  /*1ce0*/  @!P0 LOP3.LUT R6, R6, 0x80000000, RZ, 0x3c, !PT ;  /* 0x8000000006068812 */ /* 0x000fc400078e3cff */
[----:B------:R-:W-:-:S04]  /*1cf0*/  SHF.R.U64 R5, R5, 0xa, R8 ;  /* 0x0000000a05057819 */ /* 0x000fc80000001208 */
[----:B------:R-:W-:-:S03]  /*1d00*/  IADD3 R5, P2, PT, R5, 0x1, RZ ;  /* 0x0000000105057810 */ /* 0x000fc60007f5e0ff */
[----:B------:R-:W-:Y:S01]  /*1d10*/  @P1 IMAD.MOV R3, RZ, RZ, -R3 ;  /* 0x000000ffff031224 */ /* 0x000fe200078e0a03 */
[----:B------:R-:W-:-:S04]  /*1d20*/  LEA.HI.X R8, R8, RZ, RZ, 0x16, P2 ;  /* 0x000000ff08087211 */ /* 0x000fc800010fb4ff */
[--C-:B------:R-:W-:Y:S01]  /*1d30*/  SHF.R.U64 R4, R5, 0x1, R8.reuse ;  /* 0x0000000105047819 */ /* 0x100fe20000001208 */
[----:B------:R-:W-:Y:S01]  /*1d40*/  IMAD.SHL.U32 R5, R7, 0x100000, RZ ;  /* 0x0010000007057824 */ /* 0x000fe200078e00ff */
[----:B------:R-:W-:Y:S02]  /*1d50*/  SHF.R.U32.HI R8, RZ, 0x1, R8 ;  /* 0x00000001ff087819 */ /* 0x000fe40000011608 */
[----:B------:R-:W-:-:S04]  /*1d60*/  IADD3 R12, P2, P3, RZ, RZ, R4 ;  /* 0x000000ffff0c7210 */ /* 0x000fc80007b5e004 */
[----:B------:R-:W-:-:S04]  /*1d70*/  IADD3.X R5, PT, PT, R5, 0x3fe00000, R8, P2, P3 ;  /* 0x3fe0000005057810 */ /* 0x000fc800017e6408 */
[----:B------:R-:W-:-:S07]  /*1d80*/  LOP3.LUT R13, R5, R6, RZ, 0xfc, !PT ;  /* 0x00000006050d7212 */ /* 0x000fce00078efcff */
.L_x_16:
[----:B------:R-:W-:Y:S02]  /*1d90*/  IMAD.MOV.U32 R4, RZ, RZ, R0 ;  /* 0x000000ffff047224 */ /* 0x000fe400078e0000 */
[----:B------:R-:W-:Y:S02]  /*1da0*/  IMAD.MOV.U32 R5, RZ, RZ, 0x0 ;  /* 0x00000000ff057424 */ /* 0x000fe400078e00ff */
[----:B------:R-:W-:Y:S02]  /*1db0*/  IMAD.MOV.U32 R6, RZ, RZ, R3 ;  /* 0x000000ffff067224 */ /* 0x000fe400078e0003 */
[----:B------:R-:W-:Y:S02]  /*1dc0*/  IMAD.MOV.U32 R2, RZ, RZ, R12 ;  /* 0x000000ffff027224 */ /* 0x000fe400078e000c */
[----:B------:R-:W-:Y:S01]  /*1dd0*/  IMAD.MOV.U32 R3, RZ, RZ, R13 ;  /* 0x000000ffff037224 */ /* 0x000fe200078e000d */
[----:B------:R-:W-:Y:S06]  /*1de0*/  RET.REL.NODEC R4 `(_Z9do_trialsiiPdP17curandStateXORWOW) ;  /* 0xffffffe004847950 */ /* 0x000fec0003c3ffff */
.L_x_23:
[----:B------:R-:W-:-:S00]  /*1df0*/  BRA `(.L_x_23) ;  /* 0xfffffffc00fc7947 */ /* 0x000fc0000383ffff */
[----:B------:R-:W-:-:S00]  /*1e00*/  NOP ;  /* 0x0000000000007918 */ /* 0x000fc00000000000 */
[----:B------:R-:W-:-:S00]  /*1e10*/  NOP ;  /* 0x0000000000007918 */ /* 0x000fc00000000000 */
[----:B------:R-:W-:-:S00]  /*1e20*/  NOP ;  /* 0x0000000000007918 */ /* 0x000fc00000000000 */
[----:B------:R-:W-:-:S00]  /*1e30*/  NOP ;  /* 0x0000000000007918 */ /* 0x000fc00000000000 */
[----:B------:R-:W-:-:S00]  /*1e40*/  NOP ;  /* 0x0000000000007918 */ /* 0x000fc00000000000 */
[----:B------:R-:W-:-:S00]  /*1e50*/  NOP ;  /* 0x0000000000007918 */ /* 0x000fc00000000000 */
[----:B------:R-:W-:-:S00]  /*1e60*/  NOP ;  /* 0x0000000000007918 */ /* 0x000fc00000000000 */
[----:B------:R-:W-:-:S00]  /*1e70*/  NOP ;  /* 0x0000000000007918 */ /* 0x000fc00000000000 */
.L_x_34:


//--------------------- .text._Z12setup_kernelilP17curandStateXORWOW --------------------------
	.section	.text._Z12setup_kernelilP17curandStateXORWOW,"ax",@progbits
	.align	128
        .global         _Z12setup_kernelilP17curandStateXORWOW
        .type           _Z12setup_kernelilP17curandStateXORWOW,@function
        .size           _Z12setup_kernelilP17curandStateXORWOW,(.L_x_36 - _Z12setup_kernelilP17curandStateXORWOW)
        .other          _Z12setup_kernelilP17curandStateXORWOW,@"STO_CUDA_ENTRY STV_DEFAULT"
_Z12setup_kernelilP17curandStateXORWOW:
.text._Z12setup_kernelilP17curandStateXORWOW:
[----:B------:R-:W-:Y:S01]  /*0000*/  LDC R1, c[0x0][0x37c] ;  /* 0x0000df00ff017b82 */ /* 0x000fe20000000800 */
[----:B------:R-:W0:Y:S07]  /*0010*/  S2R R13, SR_TID.X ;  /* 0x00000000000d7919 */ /* 0x000e2e0000002100 */
[----:B------:R-:W0:Y:S01]  /*0020*/  S2UR UR4, SR_CTAID.X ;  /* 0x00000000000479c3 */ /* 0x000e220000002500 */
[----:B------:R-:W1:Y:S07]  /*0030*/  LDCU UR5, c[0x0][0x380] ;  /* 0x00007000ff0577ac */ /* 0x000e6e0008000800 */
[----:B------:R-:W0:Y:S02]  /*0040*/  LDC R0, c[0x0][0x360] ;  /* 0x0000d800ff007b82 */ /* 0x000e240000000800 */
[----:B0-----:R-:W-:-:S05]  /*0050*/  IMAD R13, R0, UR4, R13 ;  /* 0x00000004000d7c24 */ /* 0x001fca000f8e020d */
[----:B-1----:R-:W-:-:S13]  /*0060*/  ISETP.GE.AND P0, PT, R13, UR5, PT ;  /* 0x000000050d007c0c */ /* 0x002fda000bf06270 */
[----:B------:R-:W-:Y:S05]  /*0070*/  @P0 EXIT ;  /* 0x000000000000094d */ /* 0x000fea0003800000 */
[----:B------:R-:W0:Y:S01]  /*0080*/  LDC.64 R2, c[0x0][0x388] ;  /* 0x0000e200ff027b82 */ /* 0x000e220000000a00 */
[----:B------:R-:W1:Y:S01]  /*0090*/  LDCU.64 UR4, c[0x0][0x358] ;  /* 0x00006b00ff0477ac */ /* 0x000e620008000a00 */
[----:B------:R-:W-:Y:S01]  /*00a0*/  ISETP.NE.AND P0, PT, R13, RZ, PT ;  /* 0x000000ff0d00720c */ /* 0x000fe20003f05270 */
[----:B------:R-:W-:Y:S05]  /*00b0*/  BSSY.RECONVERGENT B0, `(.L_x_24) ;  /* 0x00000e1000007945 */ /* 0x000fea0003800200 */
[----:B------:R-:W2:Y:S01]  /*00c0*/  LDC.64 R6, c[0x0][0x390] ;  /* 0x0000e400ff067b82 */ /* 0x000ea20000000a00 */
[----:B0-----:R-:W-:Y:S02]  /*00d0*/  LOP3.LUT R0, R2, 0xaad26b49, RZ, 0x3c, !PT ;  /* 0xaad26b4902007812 */ /* 0x001fe400078e3cff */
[----:B------:R-:W-:-:S03]  /*00e0*/  LOP3.LUT R2, R3, 0xf7dcefdd, RZ, 0x3c, !PT ;  /* 0xf7dcefdd03027812 */ /* 0x000fc600078e3cff */
[----:B------:R-:W-:Y:S02]  /*00f0*/  IMAD R0, R0, 0x4182bed5, RZ ;  /* 0x4182bed500007824 */ /* 0x000fe400078e02ff */
[----:B------:R-:W-:Y:S02]  /*0100*/  IMAD R3, R2, -0x658354e5, RZ ;  /* 0x9a7cab1b02037824 */ /* 0x000fe400078e02ff */
[----:B--2---:R-:W-:Y:S01]  /*0110*/  IMAD.WIDE R6, R13, 0x30, R6 ;  /* 0x000000300d067825 */ /* 0x004fe200078e0206 */
[C---:B------:R-:W-:Y:S02]  /*0120*/  LOP3.LUT R8, R0.reuse, 0x159a55e5, RZ, 0x3c, !PT ;  /* 0x159a55e500087812 */ /* 0x040fe400078e3cff */
[C---:B------:R-:W-:Y:S01]  /*0130*/  IADD3 R4, PT, PT, R0.reuse, 0x64f0c9, R3 ;  /* 0x0064f0c900047810 */ /* 0x040fe20007ffe003 */
[C---:B------:R-:W-:Y:S01]  /*0140*/  VIADD R5, R0.reuse, 0x75bcd15 ;  /* 0x075bcd1500057836 */ /* 0x040fe20000000000 */
[----:B------:R-:W-:Y:S01]  /*0150*/  LOP3.LUT R10, R3, 0x5491333, RZ, 0x3c, !PT ;  /* 0x05491333030a7812 */ /* 0x000fe200078e3cff */
[----:B------:R-:W-:-:S02]  /*0160*/  VIADD R11, R0, 0x583f19 ;  /* 0x00583f19000b7836 */ /* 0x000fc40000000000 */
[----:B------:R-:W-:Y:S01]  /*0170*/  VIADD R9, R3, 0x1f123bb5 ;  /* 0x1f123bb503097836 */ /* 0x000fe20000000000 */
[----:B-1----:R0:W-:Y:S04]  /*0180*/  STG.E.64 desc[UR4][R6.64], R4 ;  /* 0x0000000406007986 */ /* 0x0021e8000c101b04 */
[----:B------:R0:W-:Y:S04]  /*0190*/  STG.E.64 desc[UR4][R6.64+0x8], R8 ;  /* 0x0000080806007986 */ /* 0x0001e8000c101b04 */
[----:B------:R0:W-:Y:S01]  /*01a0*/  STG.E.64 desc[UR4][R6.64+0x10], R10 ;  /* 0x0000100a06007986 */ /* 0x0001e2000c101b04 */
[----:B------:R-:W-:Y:S05]  /*01b0*/  @!P0 BRA `(.L_x_25) ;  /* 0x0000000c00408947 */ /* 0x000fea0003800000 */
[----:B------:R-:W-:Y:S01]  /*01c0*/  SHF.R.S32.HI R0, RZ, 0x1f, R13 ;  /* 0x0000001fff007819 */ /* 0x000fe2000001140d */
[----:B------:R-:W-:-:S07]  /*01d0*/  IMAD.MOV.U32 R12, RZ, RZ, RZ ;  /* 0x000000ffff0c7224 */ /* 0x000fce00078e00ff */
.L_x_31:
[----:B-1----:R-:W-:Y:S01]  /*01e0*/  LOP3.LUT R2, R13, 0x3, RZ, 0xc0, !PT ;  /* 0x000000030d027812 */ /* 0x002fe200078ec0ff */
[----:B------:R-:W-:Y:S03]  /*01f0*/  BSSY.RECONVERGENT B1, `(.L_x_26) ;  /* 0x00000c6000017945 */ /* 0x000fe60003800200 */
[----:B------:R-:W-:-:S04]  /*0200*/  ISETP.NE.U32.AND P0, PT, R2, RZ, PT ;  /* 0x000000ff0200720c */ /* 0x000fc80003f05070 */
[----:B------:R-:W-:-:S13]  /*0210*/  ISETP.NE.AND.EX P0, PT, RZ, RZ, PT, P0 ;  /* 0x000000ffff00720c */ /* 0x000fda0003f05300 */
[----:B------:R-:W-:Y:S05]  /*0220*/  @!P0 BRA `(.L_x_27) ;  /* 0x0000000c00088947 */ /* 0x000fea0003800000 */
[----:B0-----:R-:W0:Y:S01]  /*0230*/  LDC.64 R8, c[0x4][RZ] ;  /* 0x01000000ff087b82 */ /* 0x001e220000000a00 */
[----:B------:R-:W-:Y:S02]  /*0240*/  IMAD.MOV.U32 R14, RZ, RZ, RZ ;  /* 0x000000ffff0e7224 */ /* 0x000fe400078e00ff */
[----:B0-----:R-:W-:-:S07]  /*0250*/  IMAD.WIDE.U32 R8, R12, 0xc80, R8 ;  /* 0x00000c800c087825 */ /* 0x001fce00078e0008 */
.L_x_30:
[----:B-1----:R-:W-:Y:S01]  /*0260*/  IMAD.MOV.U32 R15, RZ, RZ, RZ ;  /* 0x000000ffff0f7224 */ /* 0x002fe200078e00ff */
[----:B------:R-:W-:Y:S01]  /*0270*/  CS2R R2, SRZ ;  /* 0x0000000000027805 */ /* 0x000fe2000001ff00 */
[----:B------:R-:W-:Y:S01]  /*0280*/  IMAD.MOV.U32 R17, RZ, RZ, RZ ;  /* 0x000000ffff117224 */ /* 0x000fe200078e00ff */
[----:B------:R-:W-:-:S07]  /*0290*/  CS2R R4, SRZ ;  /* 0x0000000000047805 */ /* 0x000fce000001ff00 */
.L_x_29:
[----:B------:R-:W-:-:S05]  /*02a0*/  IMAD.WIDE.U32 R10, R17, 0x4, R6 ;  /* 0x00000004110a7825 */ /* 0x000fca00078e0006 */
[----:B------:R0:W5:Y:S01]  /*02b0*/  LDG.E R16, desc[UR4][R10.64+0x4] ;  /* 0x000004040a107981 */ /* 0x000162000c1e1900 */
[----:B------:R-:W-:-:S07]  /*02c0*/  IMAD.MOV.U32 R19, RZ, RZ, RZ ;  /* 0x000000ffff137224 */ /* 0x000fce00078e00ff */
.L_x_28:
[----:B-----5:R-:W-:Y:S01]  /*02d0*/  SHF.R.U32.HI R24, RZ, R19, R16 ;  /* 0x00000013ff187219 */ /* 0x020fe20000011610 */
[----:B0-----:R-:W-:-:S03]  /*02e0*/  IMAD.SHL.U32 R10, R17, 0x20, RZ ;  /* 0x00000020110a7824 */ /* 0x001fc600078e00ff */
[----:B------:R-:W-:Y:S01]  /*02f0*/  LOP3.LUT R11, R24, 0x1, RZ, 0xc0, !PT ;  /* 0x00000001180b7812 */ /* 0x000fe200078ec0ff */
[----:B------:R-:W-:-:S03]  /*0300*/  IMAD.IADD R10, R10, 0x1, R19 ;  /* 0x000000010a0a7824 */ /* 0x000fc600078e0213 */
[----:B------:R-:W-:Y:S01]  /*0310*/  ISETP.NE.U32.AND P0, PT, R11, 0x1, PT ;  /* 0x000000010b00780c */ /* 0x000fe20003f05070 */
[----:B------:R-:W-:-:S03]  /*0320*/  IMAD R11, R10, 0x5, RZ ;  /* 0x000000050a0b7824 */ /* 0x000fc600078e02ff */
[----:B------:R-:W-:Y:S01]  /*0330*/  R2P PR, R24, 0x7e ;  /* 0x0000007e18007804 */ /* 0x000fe20000000000 */
[----:B------:R-:W-:-:S08]  /*0340*/  IMAD.WIDE.U32 R10, R11, 0x4, R8 ;  /* 0x000000040b0a7825 */ /* 0x000fd000078e0008 */
[----:B------:R-:W2:Y:S04]  /*0350*/  @!P0 LDG.E R18, desc[UR4][R10.64] ;  /* 0x000000040a128981 */ /* 0x000ea8000c1e1900 */
[----:B------:R-:W3:Y:S04]  /*0360*/  @!P0 LDG.E R20, desc[UR4][R10.64+0x10] ;  /* 0x000010040a148981 */ /* 0x000ee8000c1e1900 */
[----:B------:R-:W4:Y:S04]  /*0370*/  @P1 LDG.E R22, desc[UR4][R10.64+0x14] ;  /* 0x000014040a161981 */ /* 0x000f28000c1e1900 */
[----:B------:R-:W4:Y:S04]  /*0380*/  @P2 LDG.E R26, desc[UR4][R10.64+0x28] ;  /* 0x000028040a1a2981 */ /* 0x000f28000c1e1900 */
[----:B------:R-:W4:Y:S04]  /*0390*/  @!P0 LDG.E R21, desc[UR4][R10.64+0x4] ;  /* 0x000004040a158981 */ /* 0x000f28000c1e1900 */
[----:B------:R-:W4:Y:S04]  /*03a0*/  @!P0 LDG.E R23, desc[UR4][R10.64+0xc] ;  /* 0x00000c040a178981 */ /* 0x000f28000c1e1900 */
[----:B------:R-:W4:Y:S04]  /*03b0*/  @P1 LDG.E R25, desc[UR4][R10.64+0x18] ;  /* 0x000018040a191981 */ /* 0x000f28000c1e1900 */
[----:B------:R-:W4:Y:S04]  /*03c0*/  @P3 LDG.E R28, desc[UR4][R10.64+0x3c] ;  /* 0x00003c040a1c3981 */ /* 0x000f28000c1e1900 */
[----:B------:R-:W4:Y:S01]  /*03d0*/  @P6 LDG.E R27, desc[UR4][R10.64+0x7c] ;  /* 0x00007c040a1b6981 */ /* 0x000f22000c1e1900 */
[----:B--2---:R-:W-:-:S03]  /*03e0*/  @!P0 LOP3.LUT R15, R15, R18, RZ, 0x3c, !PT ;  /* 0x000000120f0f8212 */ /* 0x004fc600078e3cff */
[----:B------:R-:W2:Y:S01]  /*03f0*/  @!P0 LDG.E R18, desc[UR4][R10.64+0x8] ;  /* 0x000008040a128981 */ /* 0x000ea2000c1e1900 */
[----:B---3--:R-:W-:-:S03]  /*0400*/  @!P0 LOP3.LUT R3, R3, R20, RZ, 0x3c, !PT ;  /* 0x0000001403038212 */ /* 0x008fc600078e3cff */
[----:B------:R-:W3:Y:S01]  /*0410*/  @P1 LDG.E R20, desc[UR4][R10.64+0x24] ;  /* 0x000024040a141981 */ /* 0x000ee2000c1e1900 */
[----:B----4-:R-:W-:-:S03]  /*0420*/  @P1 LOP3.LUT R15, R15, R22, RZ, 0x3c, !PT ;  /* 0x000000160f0f1212 */ /* 0x010fc600078e3cff */
[----:B------:R-:W4:Y:S01]  /*0430*/  @P2 LDG.E R22, desc[UR4][R10.64+0x38] ;  /* 0x000038040a162981 */ /* 0x000f22000c1e1900 */
[----:B------:R-:W-:-:S03]  /*0440*/  @P2 LOP3.LUT R15, R15, R26, RZ, 0x3c, !PT ;  /* 0x0000001a0f0f2212 */ /* 0x000fc600078e3cff */
[----:B------:R-:W4:Y:S01]  /*0450*/  @P4 LDG.E R26, desc[UR4][R10.64+0x50] ;  /* 0x000050040a1a4981 */ /* 0x000f22000c1e1900 */
[----:B------:R-:W-:-:S03]  /*0460*/  @!P0 LOP3.LUT R4, R4, R21, RZ, 0x3c, !PT ;  /* 0x0000001504048212 */ /* 0x000fc600078e3cff */
[----:B------:R-:W4:Y:S01]  /*0470*/  @P1 LDG.E R21, desc[UR4][R10.64+0x20] ;  /* 0x000020040a151981 */ /* 0x000f22000c1e1900 */
[----:B------:R-:W-:-:S03]  /*0480*/  @!P0 LOP3.LUT R2, R2, R23, RZ, 0x3c, !PT ;  /* 0x0000001702028212 */ /* 0x000fc600078e3cff */
[----:B------:R-:W4:Y:S01]  /*0490*/  @P2 LDG.E R23, desc[UR4][R10.64+0x2c] ;  /* 0x00002c040a172981 */ /* 0x000f22000c1e1900 */
[----:B------:R-:W-:-:S03]  /*04a0*/  @P1 LOP3.LUT R4, R4, R25, RZ, 0x3c, !PT ;  /* 0x0000001904041212 */ /* 0x000fc600078e3cff */
[----:B------:R-:W4:Y:S01]  /*04b0*/  @P2 LDG.E R25, desc[UR4][R10.64+0x34] ;  /* 0x000034040a192981 */ /* 0x000f22000c1e1900 */
[----:B--2---:R-:W-:-:S03]  /*04c0*/  @!P0 LOP3.LUT R5, R5, R18, RZ, 0x3c, !PT ;  /* 0x0000001205058212 */ /* 0x004fc600078e3cff */
[----:B------:R-:W2:Y:S01]  /*04d0*/  @P1 LDG.E R18, desc[UR4][R10.64+0x1c] ;  /* 0x00001c040a121981 */ /* 0x000ea2000c1e1900 */
[----:B---3--:R-:W-:-:S03]  /*04e0*/  @P1 LOP3.LUT R3, R3, R20, RZ, 0x3c, !PT ;  /* 0x0000001403031212 */ /* 0x008fc600078e3cff */
[----:B------:R-:W3:Y:S01]  /*04f0*/  @P2 LDG.E R20, desc[UR4][R10.64+0x30] ;  /* 0x000030040a142981 */ /* 0x000ee2000c1e1900 */
[----:B----4-:R-:W-:-:S03]  /*0500*/  @P2 LOP3.LUT R3, R3, R22, RZ, 0x3c, !PT ;  /* 0x0000001603032212 */ /* 0x010fc600078e3cff */
[----:B------:R-:W4:Y:S01]  /*0510*/  @P3 LDG.E R22, desc[UR4][R10.64+0x4c] ;  /* 0x00004c040a163981 */ /* 0x000f22000c1e1900 */
[----:B------:R-:W-:-:S04]  /*0520*/  @P3 LOP3.LUT R15, R15, R28, RZ, 0x3c, !PT ;  /* 0x0000001c0f0f3212 */ /* 0x000fc800078e3cff */
[----:B------:R-:W-:Y:S02]  /*0530*/  @P4 LOP3.LUT R15, R15, R26, RZ, 0x3c, !PT ;  /* 0x0000001a0f0f4212 */ /* 0x000fe400078e3cff */
[----:B------:R-:W-:Y:S01]  /*0540*/  @P1 LOP3.LUT R2, R2, R21, RZ, 0x3c, !PT ;  /* 0x0000001502021212 */ /* 0x000fe200078e3cff */
[----:B------:R-:W4:Y:S04]  /*0550*/  @P5 LDG.E R26, desc[UR4][R10.64+0x64] ;  /* 0x000064040a1a5981 */ /* 0x000f28000c1e1900 */
[----:B------:R-:W4:Y:S01]  /*0560*/  @P3 LDG.E R21, desc[UR4][R10.64+0x40] ;  /* 0x000040040a153981 */ /* 0x000f22000c1e1900 */
[----:B------:R-:W-:Y:S02]  /*0570*/  @P2 LOP3.LUT R4, R4, R23, RZ, 0x3c, !PT ;  /* 0x0000001704042212 */ /* 0x000fe400078e3cff */
[----:B------:R-:W-:Y:S01]  /*0580*/  @P2 LOP3.LUT R2, R2, R25, RZ, 0x3c, !PT ;  /* 0x0000001902022212 */ /* 0x000fe200078e3cff */
[----:B------:R-:W4:Y:S04]  /*0590*/  @P3 LDG.E R23, desc[UR4][R10.64+0x48] ;  /* 0x000048040a173981 */ /* 0x000f28000c1e1900 */
[----:B------:R-:W4:Y:S01]  /*05a0*/  @P4 LDG.E R25, desc[UR4][R10.64+0x54] ;  /* 0x000054040a194981 */ /* 0x000f22000c1e1900 */
[----:B--2---:R-:W-:-:S03]  /*05b0*/  @P1 LOP3.LUT R5, R5, R18, RZ, 0x3c, !PT ;  /* 0x0000001205051212 */ /* 0x004fc600078e3cff */
[----:B------:R-:W2:Y:S01]  /*05c0*/  @P3 LDG.E R18, desc[UR4][R10.64+0x44] ;  /* 0x000044040a123981 */ /* 0x000ea2000c1e1900 */
[----:B---3--:R-:W-:-:S03]  /*05d0*/  @P2 LOP3.LUT R5, R5, R20, RZ, 0x3c, !PT ;  /* 0x0000001405052212 */ /* 0x008fc600078e3cff */
[----:B------:R-:W3:Y:S01]  /*05e0*/  @P4 LDG.E R20, desc[UR4][R10.64+0x58] ;  /* 0x000058040a144981 */ /* 0x000ee2000c1e1900 */
[----:B----4-:R-:W-:-:S03]  /*05f0*/  @P3 LOP3.LUT R3, R3, R22, RZ, 0x3c, !PT ;  /* 0x0000001603033212 */ /* 0x010fc600078e3cff */
[----:B------:R-:W4:Y:S01]  /*0600*/  @P4 LDG.E R22, desc[UR4][R10.64+0x60] ;  /* 0x000060040a164981 */ /* 0x000f22000c1e1900 */
[----:B------:R-:W-:Y:S02]  /*0610*/  LOP3.LUT P0, RZ, R24, 0x80, RZ, 0xc0, !PT ;  /* 0x0000008018ff7812 */ /* 0x000fe4000780c0ff */
[----:B------:R-:W-:Y:S02]  /*0620*/  @P5 LOP3.LUT R15, R15, R26, RZ, 0x3c, !PT ;  /* 0x0000001a0f0f5212 */ /* 0x000fe400078e3cff */
[----:B------:R-:W4:Y:S01]  /*0630*/  @P6 LDG.E R26, desc[UR4][R10.64+0x78] ;  /* 0x000078040a1a6981 */ /* 0x000f22000c1e1900 */
[----:B------:R-:W-:-:S03]  /*0640*/  @P3 LOP3.LUT R4, R4, R21, RZ, 0x3c, !PT ;  /* 0x0000001504043212 */ /* 0x000fc600078e3cff */
[----:B------:R-:W4:Y:S01]  /*0650*/  @P4 LDG.E R21, desc[UR4][R10.64+0x5c] ;  /* 0x00005c040a154981 */ /* 0x000f22000c1e1900 */
[----:B------:R-:W-:-:S03]  /*0660*/  @P3 LOP3.LUT R2, R2, R23, RZ, 0x3c, !PT ;  /* 0x0000001702023212 */ /* 0x000fc600078e3cff */
[----:B------:R-:W4:Y:S01]  /*0670*/  @P5 LDG.E R23, desc[UR4][R10.64+0x68] ;  /* 0x000068040a175981 */ /* 0x000f22000c1e1900 */
[----:B------:R-:W-:-:S03]  /*0680*/  @P4 LOP3.LUT R4, R4, R25, RZ, 0x3c, !PT ;  /* 0x0000001904044212 */ /* 0x000fc600078e3cff */
[----:B------:R-:W4:Y:S01]  /*0690*/  @P5 LDG.E R25, desc[UR4][R10.64+0x70] ;  /* 0x000070040a195981 */ /* 0x000f22000c1e1900 */
[----:B--2---:R-:W-:-:S03]  /*06a0*/  @P3 LOP3.LUT R5, R5, R18, RZ, 0x3c, !PT ;  /* 0x0000001205053212 */ /* 0x004fc600078e3cff */
[----:B------:R-:W2:Y:S01]  /*06b0*/  @P5 LDG.E R18, desc[UR4][R10.64+0x6c] ;  /* 0x00006c040a125981 */ /* 0x000ea2000c1e1900 */
[----:B---3--:R-:W-:-:S03]  /*06c0*/  @P4 LOP3.LUT R5, R5, R20, RZ, 0x3c, !PT ;  /* 0x0000001405054212 */ /* 0x008fc600078e3cff */
[----:B------:R-:W3:Y:S01]  /*06d0*/  @P5 LDG.E R20, desc[UR4][R10.64+0x74] ;  /* 0x000074040a145981 */ /* 0x000ee2000c1e1900 */
[----:B----4-:R-:W-:-:S03]  /*06e0*/  @P4 LOP3.LUT R3, R3, R22, RZ, 0x3c, !PT ;  /* 0x0000001603034212 */ /* 0x010fc600078e3cff */
[----:B------:R-:W4:Y:S01]  /*06f0*/  @P0 LDG.E R22, desc[UR4][R10.64+0x8c] ;  /* 0x00008c040a160981 */ /* 0x000f22000c1e1900 */
[----:B------:R-:W-:-:S03]  /*0700*/  @P6 LOP3.LUT R15, R15, R26, RZ, 0x3c, !PT ;  /* 0x0000001a0f0f6212 */ /* 0x000fc600078e3cff */
        /* <DEDUP_REMOVED lines=13> */
[----:B------:R-:W-:Y:S02]  /*07e0*/  @P6 LOP3.LUT R4, R4, R27, RZ, 0x3c, !PT ;  /* 0x0000001b04046212 */ /* 0x000fe400078e3cff */
[----:B------:R-:W-:Y:S02]  /*07f0*/  @P6 LOP3.LUT R2, R2, R21, RZ, 0x3c, !PT ;  /* 0x0000001502026212 */ /* 0x000fe400078e3cff */
[----:B------:R-:W-:Y:S02]  /*0800*/  @P0 LOP3.LUT R4, R4, R23, RZ, 0x3c, !PT ;  /* 0x0000001704040212 */ /* 0x000fe400078e3cff */
[----:B------:R-:W-:Y:S02]  /*0810*/  @P0 LOP3.LUT R2, R2, R25, RZ, 0x3c, !PT ;  /* 0x0000001902020212 */ /* 0x000fe400078e3cff */
[----:B--2---:R-:W-:Y:S02]  /*0820*/  @P6 LOP3.LUT R5, R5, R18, RZ, 0x3c, !PT ;  /* 0x0000001205056212 */ /* 0x004fe400078e3cff */
[----:B---3--:R-:W-:-:S02]  /*0830*/  @P6 LOP3.LUT R3, R3, R20, RZ, 0x3c, !PT ;  /* 0x0000001403036212 */ /* 0x008fc400078e3cff */
[----:B----4-:R-:W-:Y:S02]  /*0840*/  @P0 LOP3.LUT R5, R5, R22, RZ, 0x3c, !PT ;  /* 0x0000001605050212 */ /* 0x010fe400078e3cff */
[----:B------:R-:W-:Y:S02]  /*0850*/  @P0 LOP3.LUT R3, R3, R26, RZ, 0x3c, !PT ;  /* 0x0000001a03030212 */ /* 0x000fe400078e3cff */
[----:B------:R-:W-:-:S13]  /*0860*/  R2P PR, R24.B1, 0x7f ;  /* 0x0000007f18007804 */ /* 0x000fda0000001000 */
[----:B------:R-:W2:Y:S04]  /*0870*/  @P0 LDG.E R18, desc[UR4][R10.64+0xa0] ;  /* 0x0000a0040a120981 */ /* 0x000ea8000c1e1900 */
[----:B------:R-:W3:Y:S04]  /*0880*/  @P1 LDG.E R22, desc[UR4][R10.64+0xb4] ;  /* 0x0000b4040a161981 */ /* 0x000ee8000c1e1900 */
[----:B------:R-:W4:Y:S04]  /*0890*/  @P2 LDG.E R26, desc[UR4][R10.64+0xc8] ;  /* 0x0000c8040a1a2981 */ /* 0x000f28000c1e1900 */
[----:B------:R-:W4:Y:S04]  /*08a0*/  @P3 LDG.E R28, desc[UR4][R10.64+0xdc] ;  /* 0x0000dc040a1c3981 */ /* 0x000f28000c1e1900 */
[----:B------:R-:W4:Y:S04]  /*08b0*/  @P0 LDG.E R23, desc[UR4][R10.64+0xa4] ;  /* 0x0000a4040a170981 */ /* 0x000f28000c1e1900 */
[----:B------:R-:W4:Y:S04]  /*08c0*/  @P0 LDG.E R20, desc[UR4][R10.64+0xa8] ;  /* 0x0000a8040a140981 */ /* 0x000f28000c1e1900 */
[----:B------:R-:W4:Y:S04]  /*08d0*/  @P4 LDG.E R25, desc[UR4][R10.64+0xf0] ;  /* 0x0000f0040a194981 */ /* 0x000f28000c1e1900 */
        /* <DEDUP_REMOVED lines=21> */
[----:B------:R-:W-:Y:S02]  /*0a30*/  LOP3.LUT P0, RZ, R24, 0x8000, RZ, 0xc0, !PT ;  /* 0x0000800018ff7812 */ /* 0x000fe4000780c0ff */
[----:B----4-:R-:W-:Y:S01]  /*0a40*/  @P5 LOP3.LUT R15, R15, R26, RZ, 0x3c, !PT ;  /* 0x0000001a0f0f5212 */ /* 0x010fe200078e3cff */
[----:B------:R-:W4:Y:S04]  /*0a50*/  @P3 LDG.E R24, desc[UR4][R10.64+0xe4] ;  /* 0x0000e4040a183981 */ /* 0x000f28000c1e1900 */
[----:B------:R-:W2:Y:S01]  /*0a60*/  @P6 LDG.E R26, desc[UR4][R10.64+0x118] ;  /* 0x000118040a1a6981 */ /* 0x000ea2000c1e1900 */
        /* <DEDUP_REMOVED lines=8> */
[----:B---3--:R-:W-:-:S03]  /*0af0*/  @P2 LOP3.LUT R3, R3, R22, RZ, 0x3c, !PT ;  /* 0x0000001603032212 */ /* 0x008fc600078e3cff */
[----:B------:R-:W3:Y:S01]  /*0b00*/  @P4 LDG.E R22, desc[UR4][R10.64+0x100] ;  /* 0x000100040a164981 */ /* 0x000ee2000c1e1900 */
[----:B--2---:R-:W-:-:S03]  /*0b10*/  @P6 LOP3.LUT R15, R15, R26, RZ, 0x3c, !PT ;  /* 0x0000001a0f0f6212 */ /* 0x004fc600078e3cff */
[----:B------:R-:W2:Y:S01]  /*0b20*/  @P0 LDG.E R26, desc[UR4][R10.64+0x12c] ;  /* 0x00012c040a1a0981 */ /* 0x000ea2000c1e1900 */
[----:B----4-:R-:W-:-:S03]  /*0b30*/  @P2 LOP3.LUT R2, R2, R23, RZ, 0x3c, !PT ;  /* 0x0000001702022212 */ /* 0x010fc600078e3cff */
[----:B------:R-:W4:Y:S01]  /*0b40*/  @P4 LDG.E R23, desc[UR4][R10.64+0xfc] ;  /* 0x0000fc040a174981 */ /* 0x000f22000c1e1900 */
[----:B------:R-:W-:-:S03]  /*0b50*/  @P2 LOP3.LUT R5, R5, R20, RZ, 0x3c, !PT ;  /* 0x0000001405052212 */ /* 0x000fc600078e3cff */
[----:B------:R-:W4:Y:S01]  /*0b60*/  @P4 LDG.E R20, desc[UR4][R10.64+0xf8] ;  /* 0x0000f8040a144981 */ /* 0x000f22000c1e1900 */
[----:B------:R-:W-:Y:S02]  /*0b70*/  @P3 LOP3.LUT R2, R2, R27, RZ, 0x3c, !PT ;  /* 0x0000001b02023212 */ /* 0x000fe400078e3cff */
[----:B------:R-:W-:Y:S01]  /*0b80*/  @P3 LOP3.LUT R4, R4, R25, RZ, 0x3c, !PT ;  /* 0x0000001904043212 */ /* 0x000fe200078e3cff */
[----:B------:R-:W4:Y:S01]  /*0b90*/  @P5 LDG.E R27, desc[UR4][R10.64+0x110] ;  /* 0x000110040a1b5981 */ /* 0x000f22000c1e1900 */
[----:B------:R-:W-:-:S03]  /*0ba0*/  @P3 LOP3.LUT R5, R5, R24, RZ, 0x3c, !PT ;  /* 0x0000001805053212 */ /* 0x000fc600078e3cff */
[----:B------:R-:W4:Y:S04]  /*0bb0*/  @P5 LDG.E R25, desc[UR4][R10.64+0x108] ;  /* 0x000108040a195981 */ /* 0x000f28000c1e1900 */
        /* <DEDUP_REMOVED lines=19> */
[----:B------:R-:W-:-:S05]  /*0cf0*/  VIADD R19, R19, 0x10 ;  /* 0x0000001013137836 */ /* 0x000fca0000000000 */
[----:B------:R-:W-:Y:S02]  /*0d00*/  ISETP.NE.AND P1, PT, R19, 0x20, PT ;  /* 0x000000201300780c */ /* 0x000fe40003f25270 */
[----:B------:R-:W-:Y:S02]  /*0d10*/  @P5 LOP3.LUT R3, R3, R18, RZ, 0x3c, !PT ;  /* 0x0000001203035212 */ /* 0x000fe400078e3cff */
[----:B------:R-:W-:Y:S02]  /*0d20*/  @P6 LOP3.LUT R4, R4, R21, RZ, 0x3c, !PT ;  /* 0x0000001504046212 */ /* 0x000fe400078e3cff */
[----:B---3--:R-:W-:-:S04]  /*0d30*/  @P6 LOP3.LUT R3, R3, R22, RZ, 0x3c, !PT ;  /* 0x0000001603036212 */ /* 0x008fc800078e3cff */
[----:B--2---:R-:W-:Y:S02]  /*0d40*/  @P0 LOP3.LUT R3, R3, R26, RZ, 0x3c, !PT ;  /* 0x0000001a03030212 */ /* 0x004fe400078e3cff */
[----:B----4-:R-:W-:Y:S02]  /*0d50*/  @P6 LOP3.LUT R2, R2, R23, RZ, 0x3c, !PT ;  /* 0x0000001702026212 */ /* 0x010fe400078e3cff */
[----:B------:R-:W-:Y:S02]  /*0d60*/  @P6 LOP3.LUT R5, R5, R20, RZ, 0x3c, !PT ;  /* 0x0000001405056212 */ /* 0x000fe400078e3cff */
[----:B------:R-:W-:Y:S02]  /*0d70*/  @P0 LOP3.LUT R2, R2, R27, RZ, 0x3c, !PT ;  /* 0x0000001b02020212 */ /* 0x000fe400078e3cff */
[----:B------:R-:W-:Y:S02]  /*0d80*/  @P0 LOP3.LUT R4, R4, R25, RZ, 0x3c, !PT ;  /* 0x0000001904040212 */ /* 0x000fe400078e3cff */
[----:B------:R-:W-:Y:S01]  /*0d90*/  @P0 LOP3.LUT R5, R5, R24, RZ, 0x3c, !PT ;  /* 0x0000001805050212 */ /* 0x000fe200078e3cff */
[----:B------:R-:W-:Y:S06]  /*0da0*/  @P1 BRA `(.L_x_28) ;  /* 0xfffffff400481947 */ /* 0x000fec000383ffff */
[----:B------:R-:W-:-:S05]  /*0db0*/  VIADD R17, R17, 0x1 ;  /* 0x0000000111117836 */ /* 0x000fca0000000000 */
[----:B------:R-:W-:-:S13]  /*0dc0*/  ISETP.NE.AND P0, PT, R17, 0x5, PT ;  /* 0x000000051100780c */ /* 0x000fda0003f05270 */
[----:B------:R-:W-:Y:S05]  /*0dd0*/  @P0 BRA `(.L_x_29) ;  /* 0xfffffff400300947 */ /* 0x000fea000383ffff */
[----:B------:R1:W-:Y:S01]  /*0de0*/  STG.E.64 desc[UR4][R6.64+0x8], R4 ;  /* 0x0000080406007986 */ /* 0x0003e2000c101b04 */
[----:B------:R-:W-:Y:S01]  /*0df0*/  VIADD R14, R14, 0x1 ;  /* 0x000000010e0e7836 */ /* 0x000fe20000000000 */
[----:B------:R-:W-:Y:S02]  /*0e00*/  LOP3.LUT R11, R13, 0x3, RZ, 0xc0, !PT ;  /* 0x000000030d0b7812 */ /* 0x000fe400078ec0ff */
[----:B------:R1:W-:Y:S02]  /*0e10*/  STG.E.64 desc[UR4][R6.64+0x10], R2 ;  /* 0x0000100206007986 */ /* 0x0003e4000c101b04 */
[----:B------:R-:W-:Y:S02]  /*0e20*/  ISETP.GE.U32.AND P0, PT, R14, R11, PT ;  /* 0x0000000b0e00720c */ /* 0x000fe40003f06070 */
[----:B------:R1:W-:Y:S11]  /*0e30*/  STG.E desc[UR4][R6.64+0x4], R15 ;  /* 0x0000040f06007986 */ /* 0x0003f6000c101904 */
[----:B------:R-:W-:Y:S05]  /*0e40*/  @!P0 BRA `(.L_x_30) ;  /* 0xfffffff400048947 */ /* 0x000fea000383ffff */
.L_x_27:
[----:B------:R-:W-:Y:S05]  /*0e50*/  BSYNC.RECONVERGENT B1 ;  /* 0x0000000000017941 */ /* 0x000fea0003800200 */
.L_x_26:
[C---:B------:R-:W-:Y:S01]  /*0e60*/  ISETP.GT.U32.AND P0, PT, R13.reuse, 0x3, PT ;  /* 0x000000030d00780c */ /* 0x040fe20003f04070 */
[----:B------:R-:W-:Y:S01]  /*0e70*/  VIADD R12, R12, 0x1 ;  /* 0x000000010c0c7836 */ /* 0x000fe20000000000 */
[--C-:B------:R-:W-:Y:S02]  /*0e80*/  SHF.R.U64 R13, R13, 0x2, R0.reuse ;  /* 0x000000020d0d7819 */ /* 0x100fe40000001200 */
[----:B------:R-:W-:Y:S02]  /*0e90*/  ISETP.GT.U32.AND.EX P0, PT, R0, RZ, PT, P0 ;  /* 0x000000ff0000720c */ /* 0x000fe40003f04100 */
[----:B------:R-:W-:-:S11]  /*0ea0*/  SHF.R.U32.HI R0, RZ, 0x2, R0 ;  /* 0x00000002ff007819 */ /* 0x000fd60000011600 */
[----:B------:R-:W-:Y:S05]  /*0eb0*/  @P0 BRA `(.L_x_31) ;  /* 0xfffffff000c80947 */ /* 0x000fea000383ffff */
.L_x_25:
[----:B------:R-:W-:Y:S05]  /*0ec0*/  BSYNC.RECONVERGENT B0 ;  /* 0x0000000000007941 */ /* 0x000fea0003800200 */
.L_x_24:
[----:B------:R-:W-:Y:S04]  /*0ed0*/  STG.E.64 desc[UR4][R6.64+0x18], RZ ;  /* 0x000018ff06007986 */ /* 0x000fe8000c101b04 */
[----:B------:R-:W-:Y:S04]  /*0ee0*/  STG.E desc[UR4][R6.64+0x20], RZ ;  /* 0x000020ff06007986 */ /* 0x000fe8000c101904 */
[----:B------:R-:W-:Y:S01]  /*0ef0*/  STG.E.64 desc[UR4][R6.64+0x28], RZ ;  /* 0x000028ff06007986 */ /* 0x000fe2000c101b04 */
[----:B------:R-:W-:Y:S05]  /*0f00*/  EXIT ;  /* 0x000000000000794d */ /* 0x000fea0003800000 */
.L_x_32:
        /* <DEDUP_REMOVED lines=15> */
.L_x_36:


//--------------------- .nv.global.init           --------------------------
	.section	.nv.global.init,"aw",@progbits
	.align	16
.nv.global.init:
	.type		__cudart_sin_cos_coeffs,@object
	.size		__cudart_sin_cos_coeffs,(__cudart_i2opi_d - __cudart_sin_cos_coeffs)
__cudart_sin_cos_coeffs:
        /*0000*/ 	.byte	0x46, 0xd2, 0xb0, 0x2c, 0xf1, 0xe5, 0x5a, 0xbe, 0x92, 0xe3, 0xac, 0x69, 0xe3, 0x1d, 0xc7, 0x3e
        /*0010*/ 	.byte	0xa1, 0x62, 0xdb, 0x19, 0xa0, 0x01, 0x2a, 0xbf, 0x18, 0x08, 0x11, 0x11, 0x11, 0x11, 0x81, 0x3f
        /*0020*/ 	.byte	0x54, 0x55, 0x55, 0x55, 0x55, 0x55, 0xc5, 0xbf, 0x00, 0x00, 0x00, 0x00, 0x00, 0x00, 0x00, 0x00
        /*0030*/ 	.byte	0x00, 0x00, 0x00, 0x00, 0x00, 0x00, 0x00, 0x00, 0x64, 0x81, 0xfd, 0x20, 0x83, 0xff, 0xa8, 0xbd
        /*0040*/ 	.byte	0x28, 0x85, 0xef, 0xc1, 0xa7, 0xee, 0x21, 0x3e, 0xd9, 0xe6, 0x06, 0x8e, 0x4f, 0x7e, 0x92, 0xbe
        /*0050*/ 	.byte	0xe9, 0xbc, 0xdd, 0x19, 0xa0, 0x01, 0xfa, 0x3e, 0x47, 0x5d, 0xc1, 0x16, 0x6c, 0xc1, 0x56, 0xbf
        /*0060*/ 	.byte	0x51, 0x55, 0x55, 0x55, 0x55, 0x55, 0xa5, 0x3f, 0x00, 0x00, 0x00, 0x00, 0x00, 0x00, 0xe0, 0xbf
        /*0070*/ 	.byte	0x00, 0x00, 0x00, 0x00, 0x00, 0x00, 0xf0, 0x3f, 0x00, 0x00, 0x00, 0x00, 0x00, 0x00, 0x00, 0x00
	.type		__cudart_i2opi_d,@object
	.size		__cudart_i2opi_d,(mrg32k3aM1SubSeq - __cudart_i2opi_d)
__cudart_i2opi_d:
        /* <DEDUP_REMOVED lines=9> */
	.type		mrg32k3aM1SubSeq,@object
	.size		mrg32k3aM1SubSeq,(mrg32k3aM2SubSeq - mrg32k3aM1SubSeq)
mrg32k3aM1SubSeq:
        /* <DEDUP_REMOVED lines=126> */
	.type		mrg32k3aM2SubSeq,@object
	.size		mrg32k3aM2SubSeq,(mrg32k3aM1 - mrg32k3aM2SubSeq)
mrg32k3aM2SubSeq:
        /* <DEDUP_REMOVED lines=126> */
	.type		mrg32k3aM1,@object
	.size		mrg32k3aM1,(mrg32k3aM1Seq - mrg32k3aM1)
mrg32k3aM1:
        /* <DEDUP_REMOVED lines=144> */
	.type		mrg32k3aM1Seq,@object
	.size		mrg32k3aM1Seq,(mrg32k3aM2 - mrg32k3aM1Seq)
mrg32k3aM1Seq:
        /* <DEDUP_REMOVED lines=144> */
	.type		mrg32k3aM2,@object
	.size		mrg32k3aM2,(mrg32k3aM2Seq - mrg32k3aM2)
mrg32k3aM2:
        /* <DEDUP_REMOVED lines=144> */
	.type		mrg32k3aM2Seq,@object
	.size		mrg32k3aM2Seq,(precalc_xorwow_matrix - mrg32k3aM2Seq)
mrg32k3aM2Seq:
        /* <DEDUP_REMOVED lines=144> */
	.type		precalc_xorwow_matrix,@object
	.size		precalc_xorwow_matrix,(precalc_xorwow_offset_matrix - precalc_xorwow_matrix)
precalc_xorwow_matrix:
        /* <DEDUP_REMOVED lines=6400> */
	.type		precalc_xorwow_offset_matrix,@object
	.size		precalc_xorwow_offset_matrix,(.L_1 - precalc_xorwow_offset_matrix)
precalc_xorwow_offset_matrix:
        /* <DEDUP_REMOVED lines=6400> */
.L_1:


//--------------------- .nv.shared.reserved.0     --------------------------
	.section	.nv.shared.reserved.0,"aw",@nobits
	.weak		__nv_reservedSMEM_offset_0_alias
	.size		__nv_reservedSMEM_offset_0_alias, 0, 64
	.other		__nv_reservedSMEM_offset_0_alias,@"STO_CUDA_RESERVED_SHARED STV_DEFAULT"
__nv_reservedSMEM_offset_0_alias:
	.zero		0
	.zero		64


//--------------------- .nv.constant0._Z9do_trialsiiPdP17curandStateXORWOW --------------------------
	.section	.nv.constant0._Z9do_trialsiiPdP17curandStateXORWOW,"a",@progbits
	.sectionflags	@""
	.align	4
.nv.constant0._Z9do_trialsiiPdP17curandStateXORWOW:
	.zero		920


//--------------------- .nv.constant0._Z12setup_kernelilP17curandStateXORWOW --------------------------
	.section	.nv.constant0._Z12setup_kernelilP17curandStateXORWOW,"a",@progbits
	.sectionflags	@""
	.align	4
.nv.constant0._Z12setup_kernelilP17curandStateXORWOW:
	.zero		920


//--------------------- SYMBOLS --------------------------

	.type		.nv.reservedSmem.offset0,@object
	.size		.nv.reservedSmem.offset0,0x4
